//
// Generated by NVIDIA NVVM Compiler
//
// Compiler Build ID: CL-36424714
// Cuda compilation tools, release 13.0, V13.0.88
// Based on NVVM 20.0.0
//

.version 9.0
.target sm_100
.address_size 64

	// .globl	convolute

.visible .entry convolute(
	.param .u64 .ptr .align 1 convolute_param_0,
	.param .u64 .ptr .align 1 convolute_param_1,
	.param .u64 .ptr .align 1 convolute_param_2,
	.param .u32 convolute_param_3,
	.param .u32 convolute_param_4,
	.param .u32 convolute_param_5,
	.param .u32 convolute_param_6
)
{
	.reg .pred 	%p<14>;
	.reg .b32 	%r<63>;
	.reg .b64 	%rd<26>;
	.reg .b64 	%fd<120>;

	ld.param.u64 	%rd6, [convolute_param_0];
	ld.param.u64 	%rd7, [convolute_param_1];
	ld.param.u32 	%r29, [convolute_param_4];
	ld.param.u32 	%r30, [convolute_param_5];
	ld.param.u32 	%r31, [convolute_param_6];
	cvta.to.global.u64 	%rd1, %rd7;
	cvta.to.global.u64 	%rd2, %rd6;
	mov.u32 	%r32, %ctaid.x;
	mov.u32 	%r33, %ntid.x;
	mov.u32 	%r34, %tid.x;
	mad.lo.s32 	%r1, %r32, %r33, %r34;
	mov.u32 	%r35, %ctaid.y;
	mov.u32 	%r36, %ntid.y;
	mov.u32 	%r37, %tid.y;
	mad.lo.s32 	%r2, %r35, %r36, %r37;
	mov.u32 	%r38, %ctaid.z;
	mov.u32 	%r39, %ntid.z;
	mov.u32 	%r40, %tid.z;
	mad.lo.s32 	%r3, %r38, %r39, %r40;
	mul.lo.s32 	%r41, %r30, %r3;
	mad.lo.s32 	%r42, %r30, %r2, %r1;
	mad.lo.s32 	%r4, %r41, %r30, %r42;
	setp.ge.s32 	%p1, %r4, %r31;
	@%p1 bra 	$L__BB0_18;
	setp.lt.s32 	%p2, %r29, 1;
	mov.f64 	%fd118, 0d0000000000000000;
	@%p2 bra 	$L__BB0_17;
	mul.lo.s32 	%r5, %r29, %r2;
	mul.lo.s32 	%r6, %r29, %r1;
	mul.lo.s32 	%r7, %r29, %r3;
	and.b32  	%r8, %r29, 15;
	and.b32  	%r9, %r29, 7;
	and.b32  	%r10, %r29, 2147483632;
	and.b32  	%r11, %r29, 3;
	neg.s32 	%r12, %r10;
	mov.f64 	%fd118, 0d0000000000000000;
	mov.b32 	%r56, 0;
$L__BB0_3:
	ld.param.u32 	%r55, [convolute_param_3];
	setp.lt.u32 	%p3, %r29, 16;
	add.s32 	%r45, %r56, %r5;
	mad.lo.s32 	%r14, %r45, %r55, %r6;
	add.s32 	%r46, %r56, %r7;
	mul.lo.s32 	%r15, %r46, %r29;
	mov.b32 	%r61, 0;
	@%p3 bra 	$L__BB0_6;
	mov.u32 	%r57, %r15;
	mov.u32 	%r58, %r14;
	mov.u32 	%r59, %r12;
$L__BB0_5:
	.pragma "nounroll";
	mul.wide.s32 	%rd8, %r58, 8;
	add.s64 	%rd9, %rd2, %rd8;
	mul.wide.s32 	%rd10, %r57, 8;
	add.s64 	%rd11, %rd1, %rd10;
	ld.global.f64 	%fd20, [%rd9];
	ld.global.f64 	%fd21, [%rd11];
	fma.rn.f64 	%fd22, %fd20, %fd21, %fd118;
	ld.global.f64 	%fd23, [%rd9+8];
	ld.global.f64 	%fd24, [%rd11+8];
	fma.rn.f64 	%fd25, %fd23, %fd24, %fd22;
	ld.global.f64 	%fd26, [%rd9+16];
	ld.global.f64 	%fd27, [%rd11+16];
	fma.rn.f64 	%fd28, %fd26, %fd27, %fd25;
	ld.global.f64 	%fd29, [%rd9+24];
	ld.global.f64 	%fd30, [%rd11+24];
	fma.rn.f64 	%fd31, %fd29, %fd30, %fd28;
	ld.global.f64 	%fd32, [%rd9+32];
	ld.global.f64 	%fd33, [%rd11+32];
	fma.rn.f64 	%fd34, %fd32, %fd33, %fd31;
	ld.global.f64 	%fd35, [%rd9+40];
	ld.global.f64 	%fd36, [%rd11+40];
	fma.rn.f64 	%fd37, %fd35, %fd36, %fd34;
	ld.global.f64 	%fd38, [%rd9+48];
	ld.global.f64 	%fd39, [%rd11+48];
	fma.rn.f64 	%fd40, %fd38, %fd39, %fd37;
	ld.global.f64 	%fd41, [%rd9+56];
	ld.global.f64 	%fd42, [%rd11+56];
	fma.rn.f64 	%fd43, %fd41, %fd42, %fd40;
	ld.global.f64 	%fd44, [%rd9+64];
	ld.global.f64 	%fd45, [%rd11+64];
	fma.rn.f64 	%fd46, %fd44, %fd45, %fd43;
	ld.global.f64 	%fd47, [%rd9+72];
	ld.global.f64 	%fd48, [%rd11+72];
	fma.rn.f64 	%fd49, %fd47, %fd48, %fd46;
	ld.global.f64 	%fd50, [%rd9+80];
	ld.global.f64 	%fd51, [%rd11+80];
	fma.rn.f64 	%fd52, %fd50, %fd51, %fd49;
	ld.global.f64 	%fd53, [%rd9+88];
	ld.global.f64 	%fd54, [%rd11+88];
	fma.rn.f64 	%fd55, %fd53, %fd54, %fd52;
	ld.global.f64 	%fd56, [%rd9+96];
	ld.global.f64 	%fd57, [%rd11+96];
	fma.rn.f64 	%fd58, %fd56, %fd57, %fd55;
	ld.global.f64 	%fd59, [%rd9+104];
	ld.global.f64 	%fd60, [%rd11+104];
	fma.rn.f64 	%fd61, %fd59, %fd60, %fd58;
	ld.global.f64 	%fd62, [%rd9+112];
	ld.global.f64 	%fd63, [%rd11+112];
	fma.rn.f64 	%fd64, %fd62, %fd63, %fd61;
	ld.global.f64 	%fd65, [%rd9+120];
	ld.global.f64 	%fd66, [%rd11+120];
	fma.rn.f64 	%fd118, %fd65, %fd66, %fd64;
	add.s32 	%r59, %r59, 16;
	add.s32 	%r58, %r58, 16;
	add.s32 	%r57, %r57, 16;
	setp.ne.s32 	%p4, %r59, 0;
	mov.u32 	%r61, %r10;
	@%p4 bra 	$L__BB0_5;
$L__BB0_6:
	setp.eq.s32 	%p5, %r8, 0;
	@%p5 bra 	$L__BB0_16;
	add.s32 	%r47, %r8, -1;
	setp.lt.u32 	%p6, %r47, 7;
	@%p6 bra 	$L__BB0_9;
	add.s32 	%r48, %r14, %r61;
	add.s32 	%r49, %r61, %r15;
	mul.wide.s32 	%rd12, %r48, 8;
	add.s64 	%rd13, %rd2, %rd12;
	ld.global.f64 	%fd68, [%rd13];
	mul.wide.s32 	%rd14, %r49, 8;
	add.s64 	%rd15, %rd1, %rd14;
	ld.global.f64 	%fd69, [%rd15];
	fma.rn.f64 	%fd70, %fd68, %fd69, %fd118;
	ld.global.f64 	%fd71, [%rd13+8];
	ld.global.f64 	%fd72, [%rd15+8];
	fma.rn.f64 	%fd73, %fd71, %fd72, %fd70;
	ld.global.f64 	%fd74, [%rd13+16];
	ld.global.f64 	%fd75, [%rd15+16];
	fma.rn.f64 	%fd76, %fd74, %fd75, %fd73;
	ld.global.f64 	%fd77, [%rd13+24];
	ld.global.f64 	%fd78, [%rd15+24];
	fma.rn.f64 	%fd79, %fd77, %fd78, %fd76;
	ld.global.f64 	%fd80, [%rd13+32];
	ld.global.f64 	%fd81, [%rd15+32];
	fma.rn.f64 	%fd82, %fd80, %fd81, %fd79;
	ld.global.f64 	%fd83, [%rd13+40];
	ld.global.f64 	%fd84, [%rd15+40];
	fma.rn.f64 	%fd85, %fd83, %fd84, %fd82;
	ld.global.f64 	%fd86, [%rd13+48];
	ld.global.f64 	%fd87, [%rd15+48];
	fma.rn.f64 	%fd88, %fd86, %fd87, %fd85;
	ld.global.f64 	%fd89, [%rd13+56];
	ld.global.f64 	%fd90, [%rd15+56];
	fma.rn.f64 	%fd118, %fd89, %fd90, %fd88;
	add.s32 	%r61, %r61, 8;
$L__BB0_9:
	setp.eq.s32 	%p7, %r9, 0;
	@%p7 bra 	$L__BB0_16;
	add.s32 	%r50, %r9, -1;
	setp.lt.u32 	%p8, %r50, 3;
	@%p8 bra 	$L__BB0_12;
	add.s32 	%r51, %r14, %r61;
	add.s32 	%r52, %r61, %r15;
	mul.wide.s32 	%rd16, %r51, 8;
	add.s64 	%rd17, %rd2, %rd16;
	ld.global.f64 	%fd92, [%rd17];
	mul.wide.s32 	%rd18, %r52, 8;
	add.s64 	%rd19, %rd1, %rd18;
	ld.global.f64 	%fd93, [%rd19];
	fma.rn.f64 	%fd94, %fd92, %fd93, %fd118;
	ld.global.f64 	%fd95, [%rd17+8];
	ld.global.f64 	%fd96, [%rd19+8];
	fma.rn.f64 	%fd97, %fd95, %fd96, %fd94;
	ld.global.f64 	%fd98, [%rd17+16];
	ld.global.f64 	%fd99, [%rd19+16];
	fma.rn.f64 	%fd100, %fd98, %fd99, %fd97;
	ld.global.f64 	%fd101, [%rd17+24];
	ld.global.f64 	%fd102, [%rd19+24];
	fma.rn.f64 	%fd118, %fd101, %fd102, %fd100;
	add.s32 	%r61, %r61, 4;
$L__BB0_12:
	setp.eq.s32 	%p9, %r11, 0;
	@%p9 bra 	$L__BB0_16;
	setp.eq.s32 	%p10, %r11, 1;
	add.s32 	%r53, %r14, %r61;
	add.s32 	%r54, %r61, %r15;
	mul.wide.s32 	%rd20, %r53, 8;
	add.s64 	%rd3, %rd2, %rd20;
	ld.global.f64 	%fd103, [%rd3];
	mul.wide.s32 	%rd21, %r54, 8;
	add.s64 	%rd4, %rd1, %rd21;
	ld.global.f64 	%fd104, [%rd4];
	fma.rn.f64 	%fd118, %fd103, %fd104, %fd118;
	@%p10 bra 	$L__BB0_16;
	setp.eq.s32 	%p11, %r11, 2;
	ld.global.f64 	%fd105, [%rd3+8];
	ld.global.f64 	%fd106, [%rd4+8];
	fma.rn.f64 	%fd118, %fd105, %fd106, %fd118;
	@%p11 bra 	$L__BB0_16;
	ld.global.f64 	%fd107, [%rd3+16];
	ld.global.f64 	%fd108, [%rd4+16];
	fma.rn.f64 	%fd118, %fd107, %fd108, %fd118;
$L__BB0_16:
	add.s32 	%r56, %r56, 1;
	setp.ne.s32 	%p12, %r56, %r29;
	@%p12 bra 	$L__BB0_3;
$L__BB0_17:
	ld.param.u64 	%rd25, [convolute_param_2];
	setp.lt.f64 	%p13, %fd118, 0d0000000000000000;
	selp.f64 	%fd109, 0d0000000000000000, %fd118, %p13;
	cvta.to.global.u64 	%rd22, %rd25;
	mul.wide.s32 	%rd23, %r4, 8;
	add.s64 	%rd24, %rd22, %rd23;
	st.global.f64 	[%rd24], %fd109;
$L__BB0_18:
	ret;

}
	// .globl	output_mul
.visible .entry output_mul(
	.param .u64 .ptr .align 1 output_mul_param_0,
	.param .u64 .ptr .align 1 output_mul_param_1,
	.param .u64 .ptr .align 1 output_mul_param_2,
	.param .u32 output_mul_param_3,
	.param .u32 output_mul_param_4
)
{
	.reg .pred 	%p<2>;
	.reg .b32 	%r<12>;
	.reg .b64 	%rd<12>;
	.reg .b64 	%fd<4>;

	ld.param.u64 	%rd1, [output_mul_param_0];
	ld.param.u64 	%rd2, [output_mul_param_1];
	ld.param.u64 	%rd3, [output_mul_param_2];
	ld.param.u32 	%r2, [output_mul_param_3];
	mov.u32 	%r3, %ctaid.x;
	mov.u32 	%r4, %ntid.x;
	mov.u32 	%r5, %tid.x;
	mad.lo.s32 	%r1, %r3, %r4, %r5;
	setp.ge.s32 	%p1, %r1, %r2;
	@%p1 bra 	$L__BB1_2;
	cvta.to.global.u64 	%rd4, %rd2;
	cvta.to.global.u64 	%rd5, %rd1;
	cvta.to.global.u64 	%rd6, %rd3;
	mul.wide.s32 	%rd7, %r1, 8;
	add.s64 	%rd8, %rd4, %rd7;
	ld.global.f64 	%fd1, [%rd8];
	mul.hi.s32 	%r6, %r1, 274877907;
	shr.u32 	%r7, %r6, 31;
	shr.s32 	%r8, %r6, 8;
	add.s32 	%r9, %r8, %r7;
	mul.lo.s32 	%r10, %r9, 4000;
	sub.s32 	%r11, %r1, %r10;
	mul.wide.s32 	%rd9, %r11, 8;
	add.s64 	%rd10, %rd5, %rd9;
	ld.global.f64 	%fd2, [%rd10];
	mul.f64 	%fd3, %fd1, %fd2;
	add.s64 	%rd11, %rd6, %rd7;
	st.global.f64 	[%rd11], %fd3;
$L__BB1_2:
	ret;

}
	// .globl	output_add
.visible .entry output_add(
	.param .u64 .ptr .align 1 output_add_param_0,
	.param .u64 .ptr .align 1 output_add_param_1,
	.param .u32 output_add_param_2,
	.param .u32 output_add_param_3
)
{
	.reg .pred 	%p<11>;
	.reg .b32 	%r<38>;
	.reg .b64 	%rd<16>;
	.reg .b64 	%fd<83>;

	ld.param.u64 	%rd4, [output_add_param_0];
	ld.param.u64 	%rd3, [output_add_param_1];
	ld.param.u32 	%r24, [output_add_param_2];
	ld.param.u32 	%r23, [output_add_param_3];
	cvta.to.global.u64 	%rd1, %rd4;
	mov.u32 	%r25, %ctaid.x;
	mov.u32 	%r26, %ntid.x;
	mov.u32 	%r27, %tid.x;
	mad.lo.s32 	%r1, %r25, %r26, %r27;
	setp.ge.s32 	%p1, %r1, %r24;
	@%p1 bra 	$L__BB2_15;
	mul.lo.s32 	%r2, %r23, %r1;
	setp.lt.s32 	%p2, %r23, 1;
	mov.f64 	%fd82, 0d0000000000000000;
	@%p2 bra 	$L__BB2_14;
	and.b32  	%r3, %r23, 15;
	setp.lt.u32 	%p3, %r23, 16;
	mov.f64 	%fd82, 0d0000000000000000;
	mov.b32 	%r34, 0;
	@%p3 bra 	$L__BB2_5;
	and.b32  	%r34, %r23, 2147483632;
	neg.s32 	%r32, %r34;
	add.s64 	%rd2, %rd1, 64;
	mov.f64 	%fd82, 0d0000000000000000;
	mov.u32 	%r31, %r2;
$L__BB2_4:
	.pragma "nounroll";
	mul.wide.s32 	%rd5, %r31, 8;
	add.s64 	%rd6, %rd2, %rd5;
	ld.global.f64 	%fd18, [%rd6+-64];
	add.f64 	%fd19, %fd82, %fd18;
	ld.global.f64 	%fd20, [%rd6+-56];
	add.f64 	%fd21, %fd19, %fd20;
	ld.global.f64 	%fd22, [%rd6+-48];
	add.f64 	%fd23, %fd21, %fd22;
	ld.global.f64 	%fd24, [%rd6+-40];
	add.f64 	%fd25, %fd23, %fd24;
	ld.global.f64 	%fd26, [%rd6+-32];
	add.f64 	%fd27, %fd25, %fd26;
	ld.global.f64 	%fd28, [%rd6+-24];
	add.f64 	%fd29, %fd27, %fd28;
	ld.global.f64 	%fd30, [%rd6+-16];
	add.f64 	%fd31, %fd29, %fd30;
	ld.global.f64 	%fd32, [%rd6+-8];
	add.f64 	%fd33, %fd31, %fd32;
	ld.global.f64 	%fd34, [%rd6];
	add.f64 	%fd35, %fd33, %fd34;
	ld.global.f64 	%fd36, [%rd6+8];
	add.f64 	%fd37, %fd35, %fd36;
	ld.global.f64 	%fd38, [%rd6+16];
	add.f64 	%fd39, %fd37, %fd38;
	ld.global.f64 	%fd40, [%rd6+24];
	add.f64 	%fd41, %fd39, %fd40;
	ld.global.f64 	%fd42, [%rd6+32];
	add.f64 	%fd43, %fd41, %fd42;
	ld.global.f64 	%fd44, [%rd6+40];
	add.f64 	%fd45, %fd43, %fd44;
	ld.global.f64 	%fd46, [%rd6+48];
	add.f64 	%fd47, %fd45, %fd46;
	ld.global.f64 	%fd48, [%rd6+56];
	add.f64 	%fd82, %fd47, %fd48;
	add.s32 	%r32, %r32, 16;
	add.s32 	%r31, %r31, 16;
	setp.ne.s32 	%p4, %r32, 0;
	@%p4 bra 	$L__BB2_4;
$L__BB2_5:
	setp.eq.s32 	%p5, %r3, 0;
	@%p5 bra 	$L__BB2_14;
	and.b32  	%r11, %r23, 7;
	setp.lt.u32 	%p6, %r3, 8;
	@%p6 bra 	$L__BB2_8;
	add.s32 	%r29, %r34, %r2;
	mul.wide.s32 	%rd7, %r29, 8;
	add.s64 	%rd8, %rd1, %rd7;
	ld.global.f64 	%fd50, [%rd8];
	add.f64 	%fd51, %fd82, %fd50;
	ld.global.f64 	%fd52, [%rd8+8];
	add.f64 	%fd53, %fd51, %fd52;
	ld.global.f64 	%fd54, [%rd8+16];
	add.f64 	%fd55, %fd53, %fd54;
	ld.global.f64 	%fd56, [%rd8+24];
	add.f64 	%fd57, %fd55, %fd56;
	ld.global.f64 	%fd58, [%rd8+32];
	add.f64 	%fd59, %fd57, %fd58;
	ld.global.f64 	%fd60, [%rd8+40];
	add.f64 	%fd61, %fd59, %fd60;
	ld.global.f64 	%fd62, [%rd8+48];
	add.f64 	%fd63, %fd61, %fd62;
	ld.global.f64 	%fd64, [%rd8+56];
	add.f64 	%fd82, %fd63, %fd64;
	add.s32 	%r34, %r34, 8;
$L__BB2_8:
	setp.eq.s32 	%p7, %r11, 0;
	@%p7 bra 	$L__BB2_14;
	and.b32  	%r14, %r23, 3;
	setp.lt.u32 	%p8, %r11, 4;
	@%p8 bra 	$L__BB2_11;
	add.s32 	%r30, %r34, %r2;
	mul.wide.s32 	%rd9, %r30, 8;
	add.s64 	%rd10, %rd1, %rd9;
	ld.global.f64 	%fd66, [%rd10];
	add.f64 	%fd67, %fd82, %fd66;
	ld.global.f64 	%fd68, [%rd10+8];
	add.f64 	%fd69, %fd67, %fd68;
	ld.global.f64 	%fd70, [%rd10+16];
	add.f64 	%fd71, %fd69, %fd70;
	ld.global.f64 	%fd72, [%rd10+24];
	add.f64 	%fd82, %fd71, %fd72;
	add.s32 	%r34, %r34, 4;
$L__BB2_11:
	setp.eq.s32 	%p9, %r14, 0;
	@%p9 bra 	$L__BB2_14;
	add.s32 	%r37, %r34, %r2;
	neg.s32 	%r36, %r14;
$L__BB2_13:
	.pragma "nounroll";
	mul.wide.s32 	%rd11, %r37, 8;
	add.s64 	%rd12, %rd1, %rd11;
	ld.global.f64 	%fd73, [%rd12];
	add.f64 	%fd82, %fd82, %fd73;
	add.s32 	%r37, %r37, 1;
	add.s32 	%r36, %r36, 1;
	setp.ne.s32 	%p10, %r36, 0;
	@%p10 bra 	$L__BB2_13;
$L__BB2_14:
	cvta.to.global.u64 	%rd13, %rd3;
	mul.wide.s32 	%rd14, %r1, 8;
	add.s64 	%rd15, %rd13, %rd14;
	st.global.f64 	[%rd15], %fd82;
$L__BB2_15:
	ret;

}


// ===== COMPILED SASS (sm_100) =====

	.target	sm_100

	.elftype	@"ET_EXEC"


//--------------------- .note.nv.tkinfo           --------------------------
	.section	.note.nv.tkinfo,"",@"SHT_NOTE"
	.sectionflags	@"SHF_NOTE_NV_TKINFO"
	.tkinfo
        /*0018*/ 	.word	0x00000002
        /*0030*/ 	.string	""
        /*0030*/ 	.string	"ptxas"
        /*0030*/ 	.string	"Cuda compilation tools, release 13.0, V13.0.88"
        /*0030*/ 	.string	"Build cuda_13.0.r13.0/compiler.36424714_0"
        /*0030*/ 	.string	"-arch sm_100 -m 64 "



//--------------------- .note.nv.cuinfo           --------------------------
	.section	.note.nv.cuinfo,"",@"SHT_NOTE"
	.sectionflags	@"SHF_NOTE_NV_CUINFO"
        /*0018*/ 	.short	0x0002
        /*001a*/ 	.short	0x0064
        /*001c*/ 	.short	0x0082
	.zero		2


//--------------------- .nv.info                  --------------------------
	.section	.nv.info,"",@"SHT_CUDA_INFO"
	.align	4


	//----- nvinfo : EIATTR_REGCOUNT
	.align		4
        /*0000*/ 	.byte	0x04, 0x2f
        /*0002*/ 	.short	(.L_1 - .L_0)
	.align		4
.L_0:
        /*0004*/ 	.word	index@(convolute)
        /*0008*/ 	.word	0x00000020


	//----- nvinfo : EIATTR_FRAME_SIZE
	.align		4
.L_1:
        /*000c*/ 	.byte	0x04, 0x11
        /*000e*/ 	.short	(.L_3 - .L_2)
	.align		4
.L_2:
        /*0010*/ 	.word	index@(convolute)
        /*0014*/ 	.word	0x00000000


	//----- nvinfo : EIATTR_REGCOUNT
	.align		4
.L_3:
        /*0018*/ 	.byte	0x04, 0x2f
        /*001a*/ 	.short	(.L_5 - .L_4)
	.align		4
.L_4:
        /*001c*/ 	.word	index@(output_mul)
        /*0020*/ 	.word	0x0000000e


	//----- nvinfo : EIATTR_FRAME_SIZE
	.align		4
.L_5:
        /*0024*/ 	.byte	0x04, 0x11
        /*0026*/ 	.short	(.L_7 - .L_6)
	.align		4
.L_6:
        /*0028*/ 	.word	index@(output_mul)
        /*002c*/ 	.word	0x00000000


	//----- nvinfo : EIATTR_REGCOUNT
	.align		4
.L_7:
        /*0030*/ 	.byte	0x04, 0x2f
        /*0032*/ 	.short	(.L_9 - .L_8)
	.align		4
.L_8:
        /*0034*/ 	.word	index@(output_add)
        /*0038*/ 	.word	0x0000001e


	//----- nvinfo : EIATTR_FRAME_SIZE
	.align		4
.L_9:
        /*003c*/ 	.byte	0x04, 0x11
        /*003e*/ 	.short	(.L_11 - .L_10)
	.align		4
.L_10:
        /*0040*/ 	.word	index@(output_add)
        /*0044*/ 	.word	0x00000000


	//----- nvinfo : EIATTR_MIN_STACK_SIZE
	.align		4
.L_11:
        /*0048*/ 	.byte	0x04, 0x12
        /*004a*/ 	.short	(.L_13 - .L_12)
	.align		4
.L_12:
        /*004c*/ 	.word	index@(output_add)
        /*0050*/ 	.word	0x00000000


	//----- nvinfo : EIATTR_MIN_STACK_SIZE
	.align		4
.L_13:
        /*0054*/ 	.byte	0x04, 0x12
        /*0056*/ 	.short	(.L_15 - .L_14)
	.align		4
.L_14:
        /*0058*/ 	.word	index@(output_mul)
        /*005c*/ 	.word	0x00000000


	//----- nvinfo : EIATTR_MIN_STACK_SIZE
	.align		4
.L_15:
        /*0060*/ 	.byte	0x04, 0x12
        /*0062*/ 	.short	(.L_17 - .L_16)
	.align		4
.L_16:
        /*0064*/ 	.word	index@(convolute)
        /*0068*/ 	.word	0x00000000
.L_17:


//--------------------- .nv.compat                --------------------------
	.section	.nv.compat,"",@"SHT_CUDA_COMPAT_INFO"
	.align	4
        /*0000*/ 	.byte	0x02, 0x09, 0x00, 0x00, 0x02, 0x02, 0x01, 0x00, 0x02, 0x05, 0x05, 0x00, 0x03, 0x07, 0x01, 0x01
        /*0010*/ 	.byte	0x02, 0x03, 0x00, 0x00, 0x02, 0x06, 0x01, 0x00, 0x04, 0x0b, 0x08, 0x00, 0x01, 0x00, 0x00, 0x00
        /*0020*/ 	.byte	0x00, 0x00, 0x00, 0x00


//--------------------- .nv.info.output_add       --------------------------
	.section	.nv.info.output_add,"",@"SHT_CUDA_INFO"
	.sectionflags	@""
	.align	4


	//----- nvinfo : EIATTR_CUDA_API_VERSION
	.align		4
        /*0000*/ 	.byte	0x04, 0x37
        /*0002*/ 	.short	(.L_19 - .L_18)
.L_18:
        /*0004*/ 	.word	0x00000082


	//----- nvinfo : EIATTR_KPARAM_INFO
	.align		4
.L_19:
        /*0008*/ 	.byte	0x04, 0x17
        /*000a*/ 	.short	(.L_21 - .L_20)
.L_20:
        /*000c*/ 	.word	0x00000000
        /*0010*/ 	.short	0x0003
        /*0012*/ 	.short	0x0014
        /*0014*/ 	.byte	0x00, 0xf0, 0x11, 0x00


	//----- nvinfo : EIATTR_KPARAM_INFO
	.align		4
.L_21:
        /*0018*/ 	.byte	0x04, 0x17
        /*001a*/ 	.short	(.L_23 - .L_22)
.L_22:
        /*001c*/ 	.word	0x00000000
        /*0020*/ 	.short	0x0002
        /*0022*/ 	.short	0x0010
        /*0024*/ 	.byte	0x00, 0xf0, 0x11, 0x00


	//----- nvinfo : EIATTR_KPARAM_INFO
	.align		4
.L_23:
        /*0028*/ 	.byte	0x04, 0x17
        /*002a*/ 	.short	(.L_25 - .L_24)
.L_24:
        /*002c*/ 	.word	0x00000000
        /*0030*/ 	.short	0x0001
        /*0032*/ 	.short	0x0008
        /*0034*/ 	.byte	0x00, 0xf5, 0x21, 0x00


	//----- nvinfo : EIATTR_KPARAM_INFO
	.align		4
.L_25:
        /*0038*/ 	.byte	0x04, 0x17
        /*003a*/ 	.short	(.L_27 - .L_26)
.L_26:
        /*003c*/ 	.word	0x00000000
        /*0040*/ 	.short	0x0000
        /*0042*/ 	.short	0x0000
        /*0044*/ 	.byte	0x00, 0xf5, 0x21, 0x00


	//----- nvinfo : EIATTR_SPARSE_MMA_MASK
	.align		4
.L_27:
        /*0048*/ 	.byte	0x03, 0x50
        /*004a*/ 	.short	0x0000


	//----- nvinfo : EIATTR_MAXREG_COUNT
	.align		4
        /*004c*/ 	.byte	0x03, 0x1b
        /*004e*/ 	.short	0x00ff


	//----- nvinfo : EIATTR_MERCURY_ISA_VERSION
	.align		4
        /*0050*/ 	.byte	0x03, 0x5f
        /*0052*/ 	.short	0x0101


	//----- nvinfo : EIATTR_VRC_CTA_INIT_COUNT
	.align		4
        /*0054*/ 	.byte	0x02, 0x4a
	.zero		1
	.zero		1


	//----- nvinfo : EIATTR_EXIT_INSTR_OFFSETS
	.align		4
        /*0058*/ 	.byte	0x04, 0x1c
        /*005a*/ 	.short	(.L_29 - .L_28)


	//   ....[0]....
.L_28:
        /*005c*/ 	.word	0x00000070


	//   ....[1]....
        /*0060*/ 	.word	0x000007a0


	//----- nvinfo : EIATTR_CBANK_PARAM_SIZE
	.align		4
.L_29:
        /*0064*/ 	.byte	0x03, 0x19
        /*0066*/ 	.short	0x0018


	//----- nvinfo : EIATTR_PARAM_CBANK
	.align		4
        /*0068*/ 	.byte	0x04, 0x0a
        /*006a*/ 	.short	(.L_31 - .L_30)
	.align		4
.L_30:
        /*006c*/ 	.word	index@(.nv.constant0.output_add)
        /*0070*/ 	.short	0x0380
        /*0072*/ 	.short	0x0018


	//----- nvinfo : EIATTR_SW_WAR
	.align		4
.L_31:
        /*0074*/ 	.byte	0x04, 0x36
        /*0076*/ 	.short	(.L_33 - .L_32)
.L_32:
        /*0078*/ 	.word	0x00000008
.L_33:


//--------------------- .nv.info.output_mul       --------------------------
	.section	.nv.info.output_mul,"",@"SHT_CUDA_INFO"
	.sectionflags	@""
	.align	4


	//----- nvinfo : EIATTR_CUDA_API_VERSION
	.align		4
        /*0000*/ 	.byte	0x04, 0x37
        /*0002*/ 	.short	(.L_35 - .L_34)
.L_34:
        /*0004*/ 	.word	0x00000082


	//----- nvinfo : EIATTR_KPARAM_INFO
	.align		4
.L_35:
        /*0008*/ 	.byte	0x04, 0x17
        /*000a*/ 	.short	(.L_37 - .L_36)
.L_36:
        /*000c*/ 	.word	0x00000000
        /*0010*/ 	.short	0x0004
        /*0012*/ 	.short	0x001c
        /*0014*/ 	.byte	0x00, 0xf0, 0x11, 0x00


	//----- nvinfo : EIATTR_KPARAM_INFO
	.align		4
.L_37:
        /*0018*/ 	.byte	0x04, 0x17
        /*001a*/ 	.short	(.L_39 - .L_38)
.L_38:
        /*001c*/ 	.word	0x00000000
        /*0020*/ 	.short	0x0003
        /*0022*/ 	.short	0x0018
        /*0024*/ 	.byte	0x00, 0xf0, 0x11, 0x00


	//----- nvinfo : EIATTR_KPARAM_INFO
	.align		4
.L_39:
        /*0028*/ 	.byte	0x04, 0x17
        /*002a*/ 	.short	(.L_41 - .L_40)
.L_40:
        /*002c*/ 	.word	0x00000000
        /*0030*/ 	.short	0x0002
        /*0032*/ 	.short	0x0010
        /*0034*/ 	.byte	0x00, 0xf5, 0x21, 0x00


	//----- nvinfo : EIATTR_KPARAM_INFO
	.align		4
.L_41:
        /*0038*/ 	.byte	0x04, 0x17
        /*003a*/ 	.short	(.L_43 - .L_42)
.L_42:
        /*003c*/ 	.word	0x00000000
        /*0040*/ 	.short	0x0001
        /*0042*/ 	.short	0x0008
        /*0044*/ 	.byte	0x00, 0xf5, 0x21, 0x00


	//----- nvinfo : EIATTR_KPARAM_INFO
	.align		4
.L_43:
        /*0048*/ 	.byte	0x04, 0x17
        /*004a*/ 	.short	(.L_45 - .L_44)
.L_44:
        /*004c*/ 	.word	0x00000000
        /*0050*/ 	.short	0x0000
        /*0052*/ 	.short	0x0000
        /*0054*/ 	.byte	0x00, 0xf5, 0x21, 0x00


	//----- nvinfo : EIATTR_SPARSE_MMA_MASK
	.align		4
.L_45:
        /*0058*/ 	.byte	0x03, 0x50
        /*005a*/ 	.short	0x0000


	//----- nvinfo : EIATTR_MAXREG_COUNT
	.align		4
        /*005c*/ 	.byte	0x03, 0x1b
        /*005e*/ 	.short	0x00ff


	//----- nvinfo : EIATTR_MERCURY_ISA_VERSION
	.align		4
        /*0060*/ 	.byte	0x03, 0x5f
        /*0062*/ 	.short	0x0101


	//----- nvinfo : EIATTR_VRC_CTA_INIT_COUNT
	.align		4
        /*0064*/ 	.byte	0x02, 0x4a
	.zero		1
	.zero		1


	//----- nvinfo : EIATTR_EXIT_INSTR_OFFSETS
	.align		4
        /*0068*/ 	.byte	0x04, 0x1c
        /*006a*/ 	.short	(.L_47 - .L_46)


	//   ....[0]....
.L_46:
        /*006c*/ 	.word	0x00000070


	//   ....[1]....
        /*0070*/ 	.word	0x00000170


	//----- nvinfo : EIATTR_CBANK_PARAM_SIZE
	.align		4
.L_47:
        /*0074*/ 	.byte	0x03, 0x19
        /*0076*/ 	.short	0x0020


	//----- nvinfo : EIATTR_PARAM_CBANK
	.align		4
        /*0078*/ 	.byte	0x04, 0x0a
        /*007a*/ 	.short	(.L_49 - .L_48)
	.align		4
.L_48:
        /*007c*/ 	.word	index@(.nv.constant0.output_mul)
        /*0080*/ 	.short	0x0380
        /*0082*/ 	.short	0x0020


	//----- nvinfo : EIATTR_SW_WAR
	.align		4
.L_49:
        /*0084*/ 	.byte	0x04, 0x36
        /*0086*/ 	.short	(.L_51 - .L_50)
.L_50:
        /*0088*/ 	.word	0x00000008
.L_51:


//--------------------- .nv.info.convolute        --------------------------
	.section	.nv.info.convolute,"",@"SHT_CUDA_INFO"
	.sectionflags	@""
	.align	4


	//----- nvinfo : EIATTR_CUDA_API_VERSION
	.align		4
        /*0000*/ 	.byte	0x04, 0x37
        /*0002*/ 	.short	(.L_53 - .L_52)
.L_52:
        /*0004*/ 	.word	0x00000082


	//----- nvinfo : EIATTR_KPARAM_INFO
	.align		4
.L_53:
        /*0008*/ 	.byte	0x04, 0x17
        /*000a*/ 	.short	(.L_55 - .L_54)
.L_54:
        /*000c*/ 	.word	0x00000000
        /*0010*/ 	.short	0x0006
        /*0012*/ 	.short	0x0024
        /*0014*/ 	.byte	0x00, 0xf0, 0x11, 0x00


	//----- nvinfo : EIATTR_KPARAM_INFO
	.align		4
.L_55:
        /*0018*/ 	.byte	0x04, 0x17
        /*001a*/ 	.short	(.L_57 - .L_56)
.L_56:
        /*001c*/ 	.word	0x00000000
        /*0020*/ 	.short	0x0005
        /*0022*/ 	.short	0x0020
        /*0024*/ 	.byte	0x00, 0xf0, 0x11, 0x00


	//----- nvinfo : EIATTR_KPARAM_INFO
	.align		4
.L_57:
        /*0028*/ 	.byte	0x04, 0x17
        /*002a*/ 	.short	(.L_59 - .L_58)
.L_58:
        /*002c*/ 	.word	0x00000000
        /*0030*/ 	.short	0x0004
        /*0032*/ 	.short	0x001c
        /*0034*/ 	.byte	0x00, 0xf0, 0x11, 0x00


	//----- nvinfo : EIATTR_KPARAM_INFO
	.align		4
.L_59:
        /*0038*/ 	.byte	0x04, 0x17
        /*003a*/ 	.short	(.L_61 - .L_60)
.L_60:
        /*003c*/ 	.word	0x00000000
        /*0040*/ 	.short	0x0003
        /*0042*/ 	.short	0x0018
        /*0044*/ 	.byte	0x00, 0xf0, 0x11, 0x00


	//----- nvinfo : EIATTR_KPARAM_INFO
	.align		4
.L_61:
        /*0048*/ 	.byte	0x04, 0x17
        /*004a*/ 	.short	(.L_63 - .L_62)
.L_62:
        /*004c*/ 	.word	0x00000000
        /*0050*/ 	.short	0x0002
        /*0052*/ 	.short	0x0010
        /*0054*/ 	.byte	0x00, 0xf5, 0x21, 0x00


	//----- nvinfo : EIATTR_KPARAM_INFO
	.align		4
.L_63:
        /*0058*/ 	.byte	0x04, 0x17
        /*005a*/ 	.short	(.L_65 - .L_64)
.L_64:
        /*005c*/ 	.word	0x00000000
        /*0060*/ 	.short	0x0001
        /*0062*/ 	.short	0x0008
        /*0064*/ 	.byte	0x00, 0xf5, 0x21, 0x00


	//----- nvinfo : EIATTR_KPARAM_INFO
	.align		4
.L_65:
        /*0068*/ 	.byte	0x04, 0x17
        /*006a*/ 	.short	(.L_67 - .L_66)
.L_66:
        /*006c*/ 	.word	0x00000000
        /*0070*/ 	.short	0x0000
        /*0072*/ 	.short	0x0000
        /*0074*/ 	.byte	0x00, 0xf5, 0x21, 0x00


	//----- nvinfo : EIATTR_SPARSE_MMA_MASK
	.align		4
.L_67:
        /*0078*/ 	.byte	0x03, 0x50
        /*007a*/ 	.short	0x0000


	//----- nvinfo : EIATTR_MAXREG_COUNT
	.align		4
        /*007c*/ 	.byte	0x03, 0x1b
        /*007e*/ 	.short	0x00ff


	//----- nvinfo : EIATTR_MERCURY_ISA_VERSION
	.align		4
        /*0080*/ 	.byte	0x03, 0x5f
        /*0082*/ 	.short	0x0101


	//----- nvinfo : EIATTR_VRC_CTA_INIT_COUNT
	.align		4
        /*0084*/ 	.byte	0x02, 0x4a
	.zero		1
	.zero		1


	//----- nvinfo : EIATTR_EXIT_INSTR_OFFSETS
	.align		4
        /*0088*/ 	.byte	0x04, 0x1c
        /*008a*/ 	.short	(.L_69 - .L_68)


	//   ....[0]....
.L_68:
        /*008c*/ 	.word	0x00000120


	//   ....[1]....
        /*0090*/ 	.word	0x00000be0


	//----- nvinfo : EIATTR_CBANK_PARAM_SIZE
	.align		4
.L_69:
        /*0094*/ 	.byte	0x03, 0x19
        /*0096*/ 	.short	0x0028


	//----- nvinfo : EIATTR_PARAM_CBANK
	.align		4
        /*0098*/ 	.byte	0x04, 0x0a
        /*009a*/ 	.short	(.L_71 - .L_70)
	.align		4
.L_70:
        /*009c*/ 	.word	index@(.nv.constant0.convolute)
        /*00a0*/ 	.short	0x0380
        /*00a2*/ 	.short	0x0028


	//----- nvinfo : EIATTR_SW_WAR
	.align		4
.L_71:
        /*00a4*/ 	.byte	0x04, 0x36
        /*00a6*/ 	.short	(.L_73 - .L_72)
.L_72:
        /*00a8*/ 	.word	0x00000008
.L_73:


//--------------------- .nv.callgraph             --------------------------
	.section	.nv.callgraph,"",@"SHT_CUDA_CALLGRAPH"
	.align	4
	.sectionentsize	8
	.align		4
        /*0000*/ 	.word	0x00000000
	.align		4
        /*0004*/ 	.word	0xffffffff
	.align		4
        /*0008*/ 	.word	0x00000000
	.align		4
        /*000c*/ 	.word	0xfffffffe
	.align		4
        /*0010*/ 	.word	0x00000000
	.align		4
        /*0014*/ 	.word	0xfffffffd
	.align		4
        /*0018*/ 	.word	0x00000000
	.align		4
        /*001c*/ 	.word	0xfffffffc


//--------------------- .text.output_add          --------------------------
	.section	.text.output_add,"ax",@progbits
	.align	128
        .global         output_add
        .type           output_add,@function
        .size           output_add,(.L_x_16 - output_add)
        .other          output_add,@"STO_CUDA_ENTRY STV_DEFAULT"
output_add:
.text.output_add:
[----:B------:R-:W-:Y:S01]  /*0000*/  LDC R1, c[0x0][0x37c] ;  /* 0x0000df00ff017b82 */ /* 0x000fe20000000800 */
[----:B------:R-:W0:Y:S07]  /*0010*/  S2R R3, SR_TID.X ;  /* 0x0000000000037919 */ /* 0x000e2e0000002100 */
[----:B------:R-:W0:Y:S01]  /*0020*/  S2UR UR4, SR_CTAID.X ;  /* 0x00000000000479c3 */ /* 0x000e220000002500 */
[----:B------:R-:W1:Y:S07]  /*0030*/  LDCU UR5, c[0x0][0x390] ;  /* 0x00007200ff0577ac */ /* 0x000e6e0008000800 */
[----:B------:R-:W0:Y:S02]  /*0040*/  LDC R0, c[0x0][0x360] ;  /* 0x0000d800ff007b82 */ /* 0x000e240000000800 */
[----:B0-----:R-:W-:-:S05]  /*0050*/  IMAD R0, R0, UR4, R3 ;  /* 0x0000000400007c24 */ /* 0x001fca000f8e0203 */
[----:B-1----:R-:W-:-:S13]  /*0060*/  ISETP.GE.AND P0, PT, R0, UR5, PT ;  /* 0x0000000500007c0c */ /* 0x002fda000bf06270 */
[----:B------:R-:W-:Y:S05]  /*0070*/  @P0 EXIT ;  /* 0x000000000000094d */ /* 0x000fea0003800000 */
[----:B------:R-:W0:Y:S01]  /*0080*/  LDCU UR7, c[0x0][0x394] ;  /* 0x00007280ff0777ac */ /* 0x000e220008000800 */
[----:B------:R-:W-:Y:S01]  /*0090*/  CS2R R12, SRZ ;  /* 0x00000000000c7805 */ /* 0x000fe2000001ff00 */
[----:B------:R-:W1:Y:S01]  /*00a0*/  LDCU.64 UR12, c[0x0][0x358] ;  /* 0x00006b00ff0c77ac */ /* 0x000e620008000a00 */
[----:B0-----:R-:W-:-:S09]  /*00b0*/  UISETP.GE.AND UP0, UPT, UR7, 0x1, UPT ;  /* 0x000000010700788c */ /* 0x001fd2000bf06270 */
[----:B-1----:R-:W-:Y:S05]  /*00c0*/  BRA.U !UP0, `(.L_x_0) ;  /* 0x0000000508a87547 */ /* 0x002fea000b800000 */
[----:B------:R-:W-:Y:S02]  /*00d0*/  UISETP.GE.U32.AND UP1, UPT, UR7, 0x10, UPT ;  /* 0x000000100700788c */ /* 0x000fe4000bf26070 */
[----:B------:R-:W-:Y:S01]  /*00e0*/  IMAD R21, R0, UR7, RZ ;  /* 0x0000000700157c24 */ /* 0x000fe2000f8e02ff */
[----:B------:R-:W-:Y:S01]  /*00f0*/  ULOP3.LUT UR10, UR7, 0xf, URZ, 0xc0, !UPT ;  /* 0x0000000f070a7892 */ /* 0x000fe2000f8ec0ff */
[----:B------:R-:W-:Y:S01]  /*0100*/  CS2R R12, SRZ ;  /* 0x00000000000c7805 */ /* 0x000fe2000001ff00 */
[----:B------:R-:W-:Y:S02]  /*0110*/  UMOV UR4, URZ ;  /* 0x000000ff00047c82 */ /* 0x000fe40008000000 */
[----:B------:R-:W-:Y:S02]  /*0120*/  UISETP.NE.AND UP0, UPT, UR10, URZ, UPT ;  /* 0x000000ff0a00728c */ /* 0x000fe4000bf05270 */
[----:B------:R-:W-:Y:S09]  /*0130*/  BRA.U !UP1, `(.L_x_1) ;  /* 0x0000000109b87547 */ /* 0x000ff2000b800000 */
[----:B------:R-:W0:Y:S01]  /*0140*/  LDCU.64 UR8, c[0x0][0x380] ;  /* 0x00007000ff0877ac */ /* 0x000e220008000a00 */
[----:B------:R-:W-:Y:S02]  /*0150*/  MOV R20, R21 ;  /* 0x0000001500147202 */ /* 0x000fe40000000f00 */
[----:B------:R-:W-:Y:S01]  /*0160*/  CS2R R12, SRZ ;  /* 0x00000000000c7805 */ /* 0x000fe2000001ff00 */
[----:B------:R-:W-:Y:S02]  /*0170*/  ULOP3.LUT UR4, UR7, 0x7ffffff0, URZ, 0xc0, !UPT ;  /* 0x7ffffff007047892 */ /* 0x000fe4000f8ec0ff */
[----:B0-----:R-:W-:Y:S02]  /*0180*/  UIADD3 UR5, UP1, UPT, UR8, 0x40, URZ ;  /* 0x0000004008057890 */ /* 0x001fe4000ff3e0ff */
[----:B------:R-:W-:Y:S02]  /*0190*/  UIADD3 UR8, UPT, UPT, -UR4, URZ, URZ ;  /* 0x000000ff04087290 */ /* 0x000fe4000fffe1ff */
[----:B------:R-:W-:-:S12]  /*01a0*/  UIADD3.X UR6, UPT, UPT, URZ, UR9, URZ, UP1, !UPT ;  /* 0x00000009ff067290 */ /* 0x000fd80008ffe4ff */
.L_x_2:
[----:B------:R-:W-:Y:S02]  /*01b0*/  MOV R2, UR5 ;  /* 0x0000000500027c02 */ /* 0x000fe40008000f00 */
[----:B------:R-:W-:-:S03]  /*01c0*/  MOV R3, UR6 ;  /* 0x0000000600037c02 */ /* 0x000fc60008000f00 */
[----:B------:R-:W-:-:S05]  /*01d0*/  IMAD.WIDE R2, R20, 0x8, R2 ;  /* 0x0000000814027825 */ /* 0x000fca00078e0202 */
[----:B------:R-:W2:Y:S04]  /*01e0*/  LDG.E.64 R24, desc[UR12][R2.64+-0x40] ;  /* 0xffffc00c02187981 */ /* 0x000ea8000c1e1b00 */
[----:B------:R-:W3:Y:S04]  /*01f0*/  LDG.E.64 R14, desc[UR12][R2.64+-0x38] ;  /* 0xffffc80c020e7981 */ /* 0x000ee8000c1e1b00 */
[----:B------:R-:W4:Y:S04]  /*0200*/  LDG.E.64 R16, desc[UR12][R2.64+-0x30] ;  /* 0xffffd00c02107981 */ /* 0x000f28000c1e1b00 */
[----:B------:R-:W5:Y:S04]  /*0210*/  LDG.E.64 R22, desc[UR12][R2.64+-0x28] ;  /* 0xffffd80c02167981 */ /* 0x000f68000c1e1b00 */
[----:B------:R-:W5:Y:S04]  /*0220*/  LDG.E.64 R18, desc[UR12][R2.64+-0x20] ;  /* 0xffffe00c02127981 */ /* 0x000f68000c1e1b00 */
[----:B------:R-:W5:Y:S04]  /*0230*/  LDG.E.64 R4, desc[UR12][R2.64+-0x18] ;  /* 0xffffe80c02047981 */ /* 0x000f68000c1e1b00 */
[----:B------:R-:W5:Y:S04]  /*0240*/  LDG.E.64 R6, desc[UR12][R2.64+-0x10] ;  /* 0xfffff00c02067981 */ /* 0x000f68000c1e1b00 */
[----:B------:R-:W5:Y:S04]  /*0250*/  LDG.E.64 R8, desc[UR12][R2.64+-0x8] ;  /* 0xfffff80c02087981 */ /* 0x000f68000c1e1b00 */
[----:B------:R-:W5:Y:S04]  /*0260*/  LDG.E.64 R10, desc[UR12][R2.64] ;  /* 0x0000000c020a7981 */ /* 0x000f68000c1e1b00 */
[----:B------:R-:W5:Y:S01]  /*0270*/  LDG.E.64 R26, desc[UR12][R2.64+0x38] ;  /* 0x0000380c021a7981 */ /* 0x000f62000c1e1b00 */
[----:B--2---:R-:W-:-:S03]  /*0280*/  DADD R24, R24, R12 ;  /* 0x0000000018187229 */ /* 0x004fc6000000000c */
[----:B------:R-:W2:Y:S05]  /*0290*/  LDG.E.64 R12, desc[UR12][R2.64+0x8] ;  /* 0x0000080c020c7981 */ /* 0x000eaa000c1e1b00 */
[----:B---3--:R-:W-:Y:S01]  /*02a0*/  DADD R24, R24, R14 ;  /* 0x0000000018187229 */ /* 0x008fe2000000000e */
[----:B------:R-:W3:Y:S07]  /*02b0*/  LDG.E.64 R14, desc[UR12][R2.64+0x10] ;  /* 0x0000100c020e7981 */ /* 0x000eee000c1e1b00 */
[----:B----4-:R-:W-:Y:S01]  /*02c0*/  DADD R24, R24, R16 ;  /* 0x0000000018187229 */ /* 0x010fe20000000010 */
[----:B------:R-:W4:Y:S07]  /*02d0*/  LDG.E.64 R16, desc[UR12][R2.64+0x18] ;  /* 0x0000180c02107981 */ /* 0x000f2e000c1e1b00 */
[----:B-----5:R-:W-:Y:S01]  /*02e0*/  DADD R24, R24, R22 ;  /* 0x0000000018187229 */ /* 0x020fe20000000016 */
[----:B------:R-:W5:Y:S07]  /*02f0*/  LDG.E.64 R22, desc[UR12][R2.64+0x20] ;  /* 0x0000200c02167981 */ /* 0x000f6e000c1e1b00 */
[----:B------:R-:W-:Y:S01]  /*0300*/  DADD R24, R24, R18 ;  /* 0x0000000018187229 */ /* 0x000fe20000000012 */
[----:B------:R-:W5:Y:S07]  /*0310*/  LDG.E.64 R18, desc[UR12][R2.64+0x28] ;  /* 0x0000280c02127981 */ /* 0x000f6e000c1e1b00 */
[----:B------:R-:W-:Y:S01]  /*0320*/  DADD R24, R24, R4 ;  /* 0x0000000018187229 */ /* 0x000fe20000000004 */
[----:B------:R-:W5:Y:S07]  /*0330*/  LDG.E.64 R4, desc[UR12][R2.64+0x30] ;  /* 0x0000300c02047981 */ /* 0x000f6e000c1e1b00 */
[----:B------:R-:W-:-:S08]  /*0340*/  DADD R6, R24, R6 ;  /* 0x0000000018067229 */ /* 0x000fd00000000006 */
[----:B------:R-:W-:-:S08]  /*0350*/  DADD R6, R6, R8 ;  /* 0x0000000006067229 */ /* 0x000fd00000000008 */
[----:B------:R-:W-:Y:S01]  /*0360*/  DADD R6, R6, R10 ;  /* 0x0000000006067229 */ /* 0x000fe2000000000a */
[----:B------:R-:W-:-:S04]  /*0370*/  UIADD3 UR8, UPT, UPT, UR8, 0x10, URZ ;  /* 0x0000001008087890 */ /* 0x000fc8000fffe0ff */
[----:B------:R-:W-:Y:S01]  /*0380*/  UISETP.NE.AND UP1, UPT, UR8, URZ, UPT ;  /* 0x000000ff0800728c */ /* 0x000fe2000bf25270 */
[----:B------:R-:W-:Y:S02]  /*0390*/  VIADD R20, R20, 0x10 ;  /* 0x0000001014147836 */ /* 0x000fe40000000000 */
[----:B--2---:R-:W-:-:S08]  /*03a0*/  DADD R6, R6, R12 ;  /* 0x0000000006067229 */ /* 0x004fd0000000000c */
[----:B---3--:R-:W-:-:S08]  /*03b0*/  DADD R6, R6, R14 ;  /* 0x0000000006067229 */ /* 0x008fd0000000000e */
[----:B----4-:R-:W-:-:S08]  /*03c0*/  DADD R6, R6, R16 ;  /* 0x0000000006067229 */ /* 0x010fd00000000010 */
[----:B-----5:R-:W-:-:S08]  /*03d0*/  DADD R6, R6, R22 ;  /* 0x0000000006067229 */ /* 0x020fd00000000016 */
[----:B------:R-:W-:-:S08]  /*03e0*/  DADD R6, R6, R18 ;  /* 0x0000000006067229 */ /* 0x000fd00000000012 */
[----:B------:R-:W-:-:S08]  /*03f0*/  DADD R4, R6, R4 ;  /* 0x0000000006047229 */ /* 0x000fd00000000004 */
[----:B------:R-:W-:Y:S01]  /*0400*/  DADD R12, R4, R26 ;  /* 0x00000000040c7229 */ /* 0x000fe2000000001a */
[----:B------:R-:W-:Y:S10]  /*0410*/  BRA.U UP1, `(.L_x_2) ;  /* 0xfffffffd01647547 */ /* 0x000ff4000b83ffff */
.L_x_1:
[----:B------:R-:W-:Y:S05]  /*0420*/  BRA.U !UP0, `(.L_x_0) ;  /* 0x0000000108d07547 */ /* 0x000fea000b800000 */
[----:B------:R-:W-:Y:S02]  /*0430*/  UISETP.GE.U32.AND UP0, UPT, UR10, 0x8, UPT ;  /* 0x000000080a00788c */ /* 0x000fe4000bf06070 */
[----:B------:R-:W-:-:S04]  /*0440*/  ULOP3.LUT UR6, UR7, 0x7, URZ, 0xc0, !UPT ;  /* 0x0000000707067892 */ /* 0x000fc8000f8ec0ff */
[----:B------:R-:W-:-:S03]  /*0450*/  UISETP.NE.AND UP1, UPT, UR6, URZ, UPT ;  /* 0x000000ff0600728c */ /* 0x000fc6000bf25270 */
[----:B------:R-:W-:Y:S08]  /*0460*/  BRA.U !UP0, `(.L_x_3) ;  /* 0x0000000108507547 */ /* 0x000ff0000b800000 */
[----:B------:R-:W0:Y:S01]  /*0470*/  LDC.64 R14, c[0x0][0x380] ;  /* 0x0000e000ff0e7b82 */ /* 0x000e220000000a00 */
[----:B------:R-:W-:-:S05]  /*0480*/  IADD3 R3, PT, PT, R21, UR4, RZ ;  /* 0x0000000415037c10 */ /* 0x000fca000fffe0ff */
[----:B0-----:R-:W-:-:S05]  /*0490*/  IMAD.WIDE R14, R3, 0x8, R14 ;  /* 0x00000008030e7825 */ /* 0x001fca00078e020e */
[----:B------:R-:W2:Y:S04]  /*04a0*/  LDG.E.64 R16, desc[UR12][R14.64] ;  /* 0x0000000c0e107981 */ /* 0x000ea8000c1e1b00 */
[----:B------:R-:W3:Y:S04]  /*04b0*/  LDG.E.64 R18, desc[UR12][R14.64+0x8] ;  /* 0x0000080c0e127981 */ /* 0x000ee8000c1e1b00 */
[----:B------:R-:W4:Y:S04]  /*04c0*/  LDG.E.64 R22, desc[UR12][R14.64+0x10] ;  /* 0x0000100c0e167981 */ /* 0x000f28000c1e1b00 */
[----:B------:R-:W5:Y:S04]  /*04d0*/  LDG.E.64 R8, desc[UR12][R14.64+0x18] ;  /* 0x0000180c0e087981 */ /* 0x000f68000c1e1b00 */
[----:B------:R-:W5:Y:S04]  /*04e0*/  LDG.E.64 R6, desc[UR12][R14.64+0x20] ;  /* 0x0000200c0e067981 */ /* 0x000f68000c1e1b00 */
[----:B------:R-:W5:Y:S04]  /*04f0*/  LDG.E.64 R4, desc[UR12][R14.64+0x28] ;  /* 0x0000280c0e047981 */ /* 0x000f68000c1e1b00 */
[----:B------:R-:W5:Y:S04]  /*0500*/  LDG.E.64 R2, desc[UR12][R14.64+0x30] ;  /* 0x0000300c0e027981 */ /* 0x000f68000c1e1b00 */
[----:B------:R-:W5:Y:S01]  /*0510*/  LDG.E.64 R10, desc[UR12][R14.64+0x38] ;  /* 0x0000380c0e0a7981 */ /* 0x000f62000c1e1b00 */
[----:B------:R-:W-:Y:S01]  /*0520*/  UIADD3 UR4, UPT, UPT, UR4, 0x8, URZ ;  /* 0x0000000804047890 */ /* 0x000fe2000fffe0ff */
[----:B--2---:R-:W-:-:S08]  /*0530*/  DADD R16, R12, R16 ;  /* 0x000000000c107229 */ /* 0x004fd00000000010 */
[----:B---3--:R-:W-:-:S08]  /*0540*/  DADD R16, R16, R18 ;  /* 0x0000000010107229 */ /* 0x008fd00000000012 */
[----:B----4-:R-:W-:-:S08]  /*0550*/  DADD R16, R16, R22 ;  /* 0x0000000010107229 */ /* 0x010fd00000000016 */
[----:B-----5:R-:W-:-:S08]  /*0560*/  DADD R8, R16, R8 ;  /* 0x0000000010087229 */ /* 0x020fd00000000008 */
[----:B------:R-:W-:-:S08]  /*0570*/  DADD R6, R8, R6 ;  /* 0x0000000008067229 */ /* 0x000fd00000000006 */
[----:B------:R-:W-:-:S08]  /*0580*/  DADD R4, R6, R4 ;  /* 0x0000000006047229 */ /* 0x000fd00000000004 */
[----:B------:R-:W-:-:S08]  /*0590*/  DADD R2, R4, R2 ;  /* 0x0000000004027229 */ /* 0x000fd00000000002 */
[----:B------:R-:W-:-:S11]  /*05a0*/  DADD R12, R2, R10 ;  /* 0x00000000020c7229 */ /* 0x000fd6000000000a */
.L_x_3:
[----:B------:R-:W-:Y:S05]  /*05b0*/  BRA.U !UP1, `(.L_x_0) ;  /* 0x00000001096c7547 */ /* 0x000fea000b800000 */
[----:B------:R-:W-:Y:S02]  /*05c0*/  UISETP.GE.U32.AND UP0, UPT, UR6, 0x4, UPT ;  /* 0x000000040600788c */ /* 0x000fe4000bf06070 */
[----:B------:R-:W-:-:S04]  /*05d0*/  ULOP3.LUT UR5, UR7, 0x3, URZ, 0xc0, !UPT ;  /* 0x0000000307057892 */ /* 0x000fc8000f8ec0ff */
[----:B------:R-:W-:-:S03]  /*05e0*/  UISETP.NE.AND UP1, UPT, UR5, URZ, UPT ;  /* 0x000000ff0500728c */ /* 0x000fc6000bf25270 */
[----:B------:R-:W-:Y:S08]  /*05f0*/  BRA.U !UP0, `(.L_x_4) ;  /* 0x0000000108307547 */ /* 0x000ff0000b800000 */
[----:B------:R-:W0:Y:S01]  /*0600*/  LDC.64 R2, c[0x0][0x380] ;  /* 0x0000e000ff027b82 */ /* 0x000e220000000a00 */
[----:B------:R-:W-:-:S04]  /*0610*/  VIADD R5, R21, UR4 ;  /* 0x0000000415057c36 */ /* 0x000fc80008000000 */
[----:B0-----:R-:W-:-:S05]  /*0620*/  IMAD.WIDE R2, R5, 0x8, R2 ;  /* 0x0000000805027825 */ /* 0x001fca00078e0202 */
[----:B------:R-:W2:Y:S04]  /*0630*/  LDG.E.64 R4, desc[UR12][R2.64] ;  /* 0x0000000c02047981 */ /* 0x000ea8000c1e1b00 */
[----:B------:R-:W3:Y:S04]  /*0640*/  LDG.E.64 R6, desc[UR12][R2.64+0x8] ;  /* 0x0000080c02067981 */ /* 0x000ee8000c1e1b00 */
[----:B------:R-:W4:Y:S04]  /*0650*/  LDG.E.64 R8, desc[UR12][R2.64+0x10] ;  /* 0x0000100c02087981 */ /* 0x000f28000c1e1b00 */
[----:B------:R-:W5:Y:S01]  /*0660*/  LDG.E.64 R10, desc[UR12][R2.64+0x18] ;  /* 0x0000180c020a7981 */ /* 0x000f62000c1e1b00 */
[----:B------:R-:W-:Y:S01]  /*0670*/  UIADD3 UR4, UPT, UPT, UR4, 0x4, URZ ;  /* 0x0000000404047890 */ /* 0x000fe2000fffe0ff */
[----:B--2---:R-:W-:-:S08]  /*0680*/  DADD R4, R12, R4 ;  /* 0x000000000c047229 */ /* 0x004fd00000000004 */
[----:B---3--:R-:W-:-:S08]  /*0690*/  DADD R4, R4, R6 ;  /* 0x0000000004047229 */ /* 0x008fd00000000006 */
[----:B----4-:R-:W-:-:S08]  /*06a0*/  DADD R4, R4, R8 ;  /* 0x0000000004047229 */ /* 0x010fd00000000008 */
[----:B-----5:R-:W-:-:S11]  /*06b0*/  DADD R12, R4, R10 ;  /* 0x00000000040c7229 */ /* 0x020fd6000000000a */
.L_x_4:
[----:B------:R-:W-:Y:S05]  /*06c0*/  BRA.U !UP1, `(.L_x_0) ;  /* 0x0000000109287547 */ /* 0x000fea000b800000 */
[----:B------:R-:W0:Y:S01]  /*06d0*/  LDC.64 R4, c[0x0][0x380] ;  /* 0x0000e000ff047b82 */ /* 0x000e220000000a00 */
[----:B------:R-:W-:Y:S01]  /*06e0*/  IADD3 R21, PT, PT, R21, UR4, RZ ;  /* 0x0000000415157c10 */ /* 0x000fe2000fffe0ff */
[----:B------:R-:W-:-:S12]  /*06f0*/  UIADD3 UR5, UPT, UPT, -UR5, URZ, URZ ;  /* 0x000000ff05057290 */ /* 0x000fd8000fffe1ff */
.L_x_5:
[----:B0-----:R-:W-:-:S06]  /*0700*/  IMAD.WIDE R2, R21, 0x8, R4 ;  /* 0x0000000815027825 */ /* 0x001fcc00078e0204 */
[----:B------:R-:W2:Y:S01]  /*0710*/  LDG.E.64 R2, desc[UR12][R2.64] ;  /* 0x0000000c02027981 */ /* 0x000ea2000c1e1b00 */
[----:B------:R-:W-:Y:S01]  /*0720*/  UIADD3 UR5, UPT, UPT, UR5, 0x1, URZ ;  /* 0x0000000105057890 */ /* 0x000fe2000fffe0ff */
[----:B------:R-:W-:-:S03]  /*0730*/  IADD3 R21, PT, PT, R21, 0x1, RZ ;  /* 0x0000000115157810 */ /* 0x000fc60007ffe0ff */
[----:B------:R-:W-:Y:S01]  /*0740*/  UISETP.NE.AND UP0, UPT, UR5, URZ, UPT ;  /* 0x000000ff0500728c */ /* 0x000fe2000bf05270 */
[----:B--2---:R-:W-:-:S08]  /*0750*/  DADD R12, R2, R12 ;  /* 0x00000000020c7229 */ /* 0x004fd0000000000c */
[----:B------:R-:W-:Y:S05]  /*0760*/  BRA.U UP0, `(.L_x_5) ;  /* 0xfffffffd00e47547 */ /* 0x000fea000b83ffff */
.L_x_0:
[----:B------:R-:W0:Y:S02]  /*0770*/  LDC.64 R2, c[0x0][0x388] ;  /* 0x0000e200ff027b82 */ /* 0x000e240000000a00 */
[----:B0-----:R-:W-:-:S05]  /*0780*/  IMAD.WIDE R2, R0, 0x8, R2 ;  /* 0x0000000800027825 */ /* 0x001fca00078e0202 */
[----:B------:R-:W-:Y:S01]  /*0790*/  STG.E.64 desc[UR12][R2.64], R12 ;  /* 0x0000000c02007986 */ /* 0x000fe2000c101b0c */
[----:B------:R-:W-:Y:S05]  /*07a0*/  EXIT ;  /* 0x000000000000794d */ /* 0x000fea0003800000 */
.L_x_6:
[----:B------:R-:W-:-:S00]  /*07b0*/  BRA `(.L_x_6) ;  /* 0xfffffffc00fc7947 */ /* 0x000fc0000383ffff */
[----:B------:R-:W-:-:S00]  /*07c0*/  NOP ;  /* 0x0000000000007918 */ /* 0x000fc00000000000 */
        /* <DEDUP_REMOVED lines=11> */
.L_x_16:


//--------------------- .text.output_mul          --------------------------
	.section	.text.output_mul,"ax",@progbits
	.align	128
        .global         output_mul
        .type           output_mul,@function
        .size           output_mul,(.L_x_17 - output_mul)
        .other          output_mul,@"STO_CUDA_ENTRY STV_DEFAULT"
output_mul:
.text.output_mul:
        /* <DEDUP_REMOVED lines=8> */
[----:B------:R-:W0:Y:S01]  /*0080*/  LDC.64 R2, c[0x0][0x388] ;  /* 0x0000e200ff027b82 */ /* 0x000e220000000a00 */
[----:B------:R-:W-:Y:S01]  /*0090*/  IMAD.HI R0, R11, 0x10624dd3, RZ ;  /* 0x10624dd30b007827 */ /* 0x000fe200078e02ff */
[----:B------:R-:W1:Y:S04]  /*00a0*/  LDCU.64 UR4, c[0x0][0x358] ;  /* 0x00006b00ff0477ac */ /* 0x000e680008000a00 */
[----:B------:R-:W-:Y:S02]  /*00b0*/  SHF.R.U32.HI R7, RZ, 0x1f, R0 ;  /* 0x0000001fff077819 */ /* 0x000fe40000011600 */
[----:B------:R-:W2:Y:S02]  /*00c0*/  LDC.64 R4, c[0x0][0x380] ;  /* 0x0000e000ff047b82 */ /* 0x000ea40000000a00 */
[----:B------:R-:W-:-:S05]  /*00d0*/  LEA.HI.SX32 R0, R0, R7, 0x18 ;  /* 0x0000000700007211 */ /* 0x000fca00078fc2ff */
[----:B------:R-:W-:Y:S01]  /*00e0*/  IMAD R7, R0, -0xfa0, R11 ;  /* 0xfffff06000077824 */ /* 0x000fe200078e020b */
[----:B------:R-:W3:Y:S01]  /*00f0*/  LDC.64 R8, c[0x0][0x390] ;  /* 0x0000e400ff087b82 */ /* 0x000ee20000000a00 */
[----:B0-----:R-:W-:-:S06]  /*0100*/  IMAD.WIDE R2, R11, 0x8, R2 ;  /* 0x000000080b027825 */ /* 0x001fcc00078e0202 */
[----:B-1----:R-:W4:Y:S01]  /*0110*/  LDG.E.64 R2, desc[UR4][R2.64] ;  /* 0x0000000402027981 */ /* 0x002f22000c1e1b00 */
[----:B--2---:R-:W-:-:S06]  /*0120*/  IMAD.WIDE R4, R7, 0x8, R4 ;  /* 0x0000000807047825 */ /* 0x004fcc00078e0204 */
[----:B------:R-:W4:Y:S01]  /*0130*/  LDG.E.64 R4, desc[UR4][R4.64] ;  /* 0x0000000404047981 */ /* 0x000f22000c1e1b00 */
[----:B---3--:R-:W-:Y:S01]  /*0140*/  IMAD.WIDE R8, R11, 0x8, R8 ;  /* 0x000000080b087825 */ /* 0x008fe200078e0208 */
[----:B----4-:R-:W-:-:S07]  /*0150*/  DMUL R6, R2, R4 ;  /* 0x0000000402067228 */ /* 0x010fce0000000000 */
[----:B------:R-:W-:Y:S01]  /*0160*/  STG.E.64 desc[UR4][R8.64], R6 ;  /* 0x0000000608007986 */ /* 0x000fe2000c101b04 */
[----:B------:R-:W-:Y:S05]  /*0170*/  EXIT ;  /* 0x000000000000794d */ /* 0x000fea0003800000 */
.L_x_7:
        /* <DEDUP_REMOVED lines=16> */
.L_x_17:


//--------------------- .text.convolute           --------------------------
	.section	.text.convolute,"ax",@progbits
	.align	128
        .global         convolute
        .type           convolute,@function
        .size           convolute,(.L_x_18 - convolute)
        .other          convolute,@"STO_CUDA_ENTRY STV_DEFAULT"
convolute:
.text.convolute:
[----:B------:R-:W-:Y:S01]  /*0000*/  LDC R1, c[0x0][0x37c] ;  /* 0x0000df00ff017b82 */ /* 0x000fe20000000800 */
[----:B------:R-:W0:Y:S07]  /*0010*/  S2R R0, SR_TID.X ;  /* 0x0000000000007919 */ /* 0x000e2e0000002100 */
[----:B------:R-:W0:Y:S01]  /*0020*/  S2UR UR4, SR_CTAID.X ;  /* 0x00000000000479c3 */ /* 0x000e220000002500 */
[----:B------:R-:W1:Y:S01]  /*0030*/  LDCU.64 UR8, c[0x0][0x3a0] ;  /* 0x00007400ff0877ac */ /* 0x000e620008000a00 */
[----:B------:R-:W2:Y:S01]  /*0040*/  S2R R3, SR_TID.Y ;  /* 0x0000000000037919 */ /* 0x000ea20000002200 */
[----:B------:R-:W3:Y:S05]  /*0050*/  S2R R7, SR_TID.Z ;  /* 0x0000000000077919 */ /* 0x000eea0000002300 */
[----:B------:R-:W0:Y:S08]  /*0060*/  LDC R5, c[0x0][0x360] ;  /* 0x0000d800ff057b82 */ /* 0x000e300000000800 */
[----:B------:R-:W2:Y:S08]  /*0070*/  S2UR UR5, SR_CTAID.Y ;  /* 0x00000000000579c3 */ /* 0x000eb00000002600 */
[----:B------:R-:W2:Y:S08]  /*0080*/  LDC R2, c[0x0][0x364] ;  /* 0x0000d900ff027b82 */ /* 0x000eb00000000800 */
[----:B------:R-:W3:Y:S01]  /*0090*/  S2UR UR6, SR_CTAID.Z ;  /* 0x00000000000679c3 */ /* 0x000ee20000002700 */
[----:B0-----:R-:W-:-:S07]  /*00a0*/  IMAD R5, R5, UR4, R0 ;  /* 0x0000000405057c24 */ /* 0x001fce000f8e0200 */
[----:B------:R-:W3:Y:S01]  /*00b0*/  LDC R4, c[0x0][0x368] ;  /* 0x0000da00ff047b82 */ /* 0x000ee20000000800 */
[----:B--2---:R-:W-:Y:S02]  /*00c0*/  IMAD R0, R2, UR5, R3 ;  /* 0x0000000502007c24 */ /* 0x004fe4000f8e0203 */
[----:B---3--:R-:W-:Y:S02]  /*00d0*/  IMAD R2, R4, UR6, R7 ;  /* 0x0000000604027c24 */ /* 0x008fe4000f8e0207 */
[----:B-1----:R-:W-:Y:S02]  /*00e0*/  IMAD R4, R0, UR8, R5 ;  /* 0x0000000800047c24 */ /* 0x002fe4000f8e0205 */
[----:B------:R-:W-:-:S04]  /*00f0*/  IMAD R3, R2, UR8, RZ ;  /* 0x0000000802037c24 */ /* 0x000fc8000f8e02ff */
[----:B------:R-:W-:-:S05]  /*0100*/  IMAD R3, R3, UR8, R4 ;  /* 0x0000000803037c24 */ /* 0x000fca000f8e0204 */
[----:B------:R-:W-:-:S13]  /*0110*/  ISETP.GE.AND P0, PT, R3, UR9, PT ;  /* 0x0000000903007c0c */ /* 0x000fda000bf06270 */
[----:B------:R-:W-:Y:S05]  /*0120*/  @P0 EXIT ;  /* 0x000000000000094d */ /* 0x000fea0003800000 */
[----:B------:R-:W0:Y:S01]  /*0130*/  LDC R4, c[0x0][0x39c] ;  /* 0x0000e700ff047b82 */ /* 0x000e220000000800 */
[----:B------:R-:W1:Y:S01]  /*0140*/  LDCU.64 UR6, c[0x0][0x358] ;  /* 0x00006b00ff0677ac */ /* 0x000e620008000a00 */
[----:B------:R-:W-:Y:S02]  /*0150*/  CS2R R18, SRZ ;  /* 0x0000000000127805 */ /* 0x000fe4000001ff00 */
[----:B0-----:R-:W-:-:S13]  /*0160*/  ISETP.GE.AND P0, PT, R4, 0x1, PT ;  /* 0x000000010400780c */ /* 0x001fda0003f06270 */
[----:B-1----:R-:W-:Y:S05]  /*0170*/  @!P0 BRA `(.L_x_8) ;  /* 0x0000000800808947 */ /* 0x002fea0003800000 */
[C---:B------:R-:W-:Y:S01]  /*0180*/  LOP3.LUT R7, R4.reuse, 0x7ffffff0, RZ, 0xc0, !PT ;  /* 0x7ffffff004077812 */ /* 0x040fe200078ec0ff */
[----:B------:R-:W-:Y:S01]  /*0190*/  IMAD R5, R5, R4, RZ ;  /* 0x0000000405057224 */ /* 0x000fe200078e02ff */
[C---:B------:R-:W-:Y:S02]  /*01a0*/  LOP3.LUT R6, R4.reuse, 0xf, RZ, 0xc0, !PT ;  /* 0x0000000f04067812 */ /* 0x040fe400078ec0ff */
[----:B------:R-:W-:Y:S02]  /*01b0*/  CS2R R18, SRZ ;  /* 0x0000000000127805 */ /* 0x000fe4000001ff00 */
[C---:B------:R-:W-:Y:S01]  /*01c0*/  LOP3.LUT R22, R4.reuse, 0x7, RZ, 0xc0, !PT ;  /* 0x0000000704167812 */ /* 0x040fe200078ec0ff */
[----:B------:R-:W-:Y:S01]  /*01d0*/  UMOV UR4, URZ ;  /* 0x000000ff00047c82 */ /* 0x000fe20008000000 */
[----:B------:R-:W-:Y:S02]  /*01e0*/  LOP3.LUT R23, R4, 0x3, RZ, 0xc0, !PT ;  /* 0x0000000304177812 */ /* 0x000fe400078ec0ff */
[----:B------:R-:W-:-:S07]  /*01f0*/  IADD3 R24, PT, PT, -R7, RZ, RZ ;  /* 0x000000ff07187210 */ /* 0x000fce0007ffe1ff */
.L_x_14:
[----:B------:R-:W0:Y:S01]  /*0200*/  LDC.64 R8, c[0x0][0x398] ;  /* 0x0000e600ff087b82 */ /* 0x000e220000000a00 */
[----:B------:R-:W-:Y:S01]  /*0210*/  HFMA2 R4, -RZ, RZ, 0, 0 ;  /* 0x00000000ff047431 */ /* 0x000fe200000001ff */
[----:B0-----:R-:W-:Y:S01]  /*0220*/  ISETP.GE.U32.AND P1, PT, R9, 0x10, PT ;  /* 0x000000100900780c */ /* 0x001fe20003f26070 */
[-C--:B------:R-:W-:Y:S02]  /*0230*/  IMAD R25, R0, R9.reuse, UR4 ;  /* 0x0000000400197e24 */ /* 0x080fe4000f8e0209 */
[-C--:B------:R-:W-:Y:S01]  /*0240*/  IMAD R26, R2, R9.reuse, UR4 ;  /* 0x00000004021a7e24 */ /* 0x080fe2000f8e0209 */
[----:B------:R-:W-:Y:S01]  /*0250*/  UIADD3 UR4, UPT, UPT, UR4, 0x1, URZ ;  /* 0x0000000104047890 */ /* 0x000fe2000fffe0ff */
[----:B------:R-:W-:Y:S02]  /*0260*/  IMAD R25, R25, R8, R5 ;  /* 0x0000000819197224 */ /* 0x000fe400078e0205 */
[----:B------:R-:W-:-:S03]  /*0270*/  IMAD R26, R26, R9, RZ ;  /* 0x000000091a1a7224 */ /* 0x000fc600078e02ff */
[----:B------:R-:W-:-:S03]  /*0280*/  ISETP.NE.AND P0, PT, R9, UR4, PT ;  /* 0x0000000409007c0c */ /* 0x000fc6000bf05270 */
[----:B------:R-:W-:Y:S10]  /*0290*/  @!P1 BRA `(.L_x_9) ;  /* 0x0000000000f49947 */ /* 0x000ff40003800000 */
[----:B------:R-:W-:Y:S01]  /*02a0*/  IMAD.MOV.U32 R28, RZ, RZ, R26 ;  /* 0x000000ffff1c7224 */ /* 0x000fe200078e001a */
[----:B------:R-:W-:Y:S01]  /*02b0*/  MOV R4, R25 ;  /* 0x0000001900047202 */ /* 0x000fe20000000f00 */
[----:B------:R-:W-:-:S07]  /*02c0*/  IMAD.MOV.U32 R27, RZ, RZ, R24 ;  /* 0x000000ffff1b7224 */ /* 0x000fce00078e0018 */
.L_x_10:
[----:B------:R-:W0:Y:S08]  /*02d0*/  LDC.64 R8, c[0x0][0x380] ;  /* 0x0000e000ff087b82 */ /* 0x000e300000000a00 */
[----:B------:R-:W1:Y:S01]  /*02e0*/  LDC.64 R10, c[0x0][0x388] ;  /* 0x0000e200ff0a7b82 */ /* 0x000e620000000a00 */
[----:B0-----:R-:W-:-:S05]  /*02f0*/  IMAD.WIDE R8, R4, 0x8, R8 ;  /* 0x0000000804087825 */ /* 0x001fca00078e0208 */
[----:B------:R-:W2:Y:S01]  /*0300*/  LDG.E.64 R16, desc[UR6][R8.64] ;  /* 0x0000000608107981 */ /* 0x000ea2000c1e1b00 */
[----:B-1----:R-:W-:-:S03]  /*0310*/  IMAD.WIDE R10, R28, 0x8, R10 ;  /* 0x000000081c0a7825 */ /* 0x002fc600078e020a */
[----:B------:R-:W3:Y:S04]  /*0320*/  LDG.E.64 R12, desc[UR6][R8.64+0x8] ;  /* 0x00000806080c7981 */ /* 0x000ee8000c1e1b00 */
[----:B------:R-:W2:Y:S04]  /*0330*/  LDG.E.64 R14, desc[UR6][R10.64] ;  /* 0x000000060a0e7981 */ /* 0x000ea8000c1e1b00 */
[----:B------:R-:W3:Y:S01]  /*0340*/  LDG.E.64 R20, desc[UR6][R10.64+0x8] ;  /* 0x000008060a147981 */ /* 0x000ee2000c1e1b00 */
[----:B--2---:R-:W-:-:S03]  /*0350*/  DFMA R14, R16, R14, R18 ;  /* 0x0000000e100e722b */ /* 0x004fc60000000012 */
[----:B------:R-:W2:Y:S04]  /*0360*/  LDG.E.64 R16, desc[UR6][R8.64+0x10] ;  /* 0x0000100608107981 */ /* 0x000ea8000c1e1b00 */
[----:B------:R-:W4:Y:S01]  /*0370*/  LDG.E.64 R18, desc[UR6][R10.64+0x18] ;  /* 0x000018060a127981 */ /* 0x000f22000c1e1b00 */
[----:B---3--:R-:W-:-:S03]  /*0380*/  DFMA R20, R12, R20, R14 ;  /* 0x000000140c14722b */ /* 0x008fc6000000000e */
[----:B------:R-:W2:Y:S04]  /*0390*/  LDG.E.64 R14, desc[UR6][R10.64+0x10] ;  /* 0x000010060a0e7981 */ /* 0x000ea8000c1e1b00 */
[----:B------:R-:W4:Y:S01]  /*03a0*/  LDG.E.64 R12, desc[UR6][R8.64+0x18] ;  /* 0x00001806080c7981 */ /* 0x000f22000c1e1b00 */
[----:B--2---:R-:W-:-:S03]  /*03b0*/  DFMA R14, R16, R14, R20 ;  /* 0x0000000e100e722b */ /* 0x004fc60000000014 */
[----:B------:R-:W2:Y:S04]  /*03c0*/  LDG.E.64 R16, desc[UR6][R8.64+0x20] ;  /* 0x0000200608107981 */ /* 0x000ea8000c1e1b00 */
[----:B------:R-:W3:Y:S01]  /*03d0*/  LDG.E.64 R20, desc[UR6][R10.64+0x28] ;  /* 0x000028060a147981 */ /* 0x000ee2000c1e1b00 */
[----:B----4-:R-:W-:-:S03]  /*03e0*/  DFMA R18, R12, R18, R14 ;  /* 0x000000120c12722b */ /* 0x010fc6000000000e */
        /* <DEDUP_REMOVED lines=16> */
[----:B------:R-:W2:Y:S01]  /*04f0*/  LDG.E.64 R16, desc[UR6][R10.64+0x50] ;  /* 0x000050060a107981 */ /* 0x000ea2000c1e1b00 */
[----:B---3--:R-:W-:-:S03]  /*0500*/  DFMA R20, R12, R20, R14 ;  /* 0x000000140c14722b */ /* 0x008fc6000000000e */
[----:B------:R-:W3:Y:S04]  /*0510*/  LDG.E.64 R14, desc[UR6][R8.64+0x58] ;  /* 0x00005806080e7981 */ /* 0x000ee8000c1e1b00 */
[----:B------:R-:W3:Y:S01]  /*0520*/  LDG.E.64 R12, desc[UR6][R10.64+0x58] ;  /* 0x000058060a0c7981 */ /* 0x000ee2000c1e1b00 */
[----:B--2---:R-:W-:-:S03]  /*0530*/  DFMA R16, R18, R16, R20 ;  /* 0x000000101210722b */ /* 0x004fc60000000014 */
[----:B------:R-:W2:Y:S04]  /*0540*/  LDG.E.64 R18, desc[UR6][R8.64+0x68] ;  /* 0x0000680608127981 */ /* 0x000ea8000c1e1b00 */
[----:B------:R-:W2:Y:S01]  /*0550*/  LDG.E.64 R20, desc[UR6][R10.64+0x68] ;  /* 0x000068060a147981 */ /* 0x000ea2000c1e1b00 */
[----:B---3--:R-:W-:-:S03]  /*0560*/  DFMA R12, R14, R12, R16 ;  /* 0x0000000c0e0c722b */ /* 0x008fc60000000010 */
[----:B------:R-:W3:Y:S04]  /*0570*/  LDG.E.64 R14, desc[UR6][R8.64+0x60] ;  /* 0x00006006080e7981 */ /* 0x000ee8000c1e1b00 */
[----:B------:R-:W3:Y:S02]  /*0580*/  LDG.E.64 R16, desc[UR6][R10.64+0x60] ;  /* 0x000060060a107981 */ /* 0x000ee4000c1e1b00 */
[----:B---3--:R-:W-:Y:S02]  /*0590*/  DFMA R12, R14, R16, R12 ;  /* 0x000000100e0c722b */ /* 0x008fe4000000000c */
[----:B------:R-:W3:Y:S04]  /*05a0*/  LDG.E.64 R14, desc[UR6][R8.64+0x70] ;  /* 0x00007006080e7981 */ /* 0x000ee8000c1e1b00 */
[----:B------:R-:W4:Y:S02]  /*05b0*/  LDG.E.64 R16, desc[UR6][R8.64+0x78] ;  /* 0x0000780608107981 */ /* 0x000f24000c1e1b00 */
[----:B--2---:R-:W-:-:S02]  /*05c0*/  DFMA R18, R18, R20, R12 ;  /* 0x000000141212722b */ /* 0x004fc4000000000c */
[----:B------:R-:W3:Y:S04]  /*05d0*/  LDG.E.64 R12, desc[UR6][R10.64+0x70] ;  /* 0x000070060a0c7981 */ /* 0x000ee8000c1e1b00 */
[----:B------:R-:W4:Y:S01]  /*05e0*/  LDG.E.64 R20, desc[UR6][R10.64+0x78] ;  /* 0x000078060a147981 */ /* 0x000f22000c1e1b00 */
[----:B------:R-:W-:-:S04]  /*05f0*/  IADD3 R27, PT, PT, R27, 0x10, RZ ;  /* 0x000000101b1b7810 */ /* 0x000fc80007ffe0ff */
[----:B------:R-:W-:Y:S01]  /*0600*/  ISETP.NE.AND P1, PT, R27, RZ, PT ;  /* 0x000000ff1b00720c */ /* 0x000fe20003f25270 */
[----:B------:R-:W-:Y:S01]  /*0610*/  VIADD R4, R4, 0x10 ;  /* 0x0000001004047836 */ /* 0x000fe20000000000 */
[----:B------:R-:W-:Y:S01]  /*0620*/  IADD3 R28, PT, PT, R28, 0x10, RZ ;  /* 0x000000101c1c7810 */ /* 0x000fe20007ffe0ff */
[----:B---3--:R-:W-:-:S08]  /*0630*/  DFMA R18, R14, R12, R18 ;  /* 0x0000000c0e12722b */ /* 0x008fd00000000012 */
[----:B----4-:R-:W-:Y:S02]  /*0640*/  DFMA R18, R16, R20, R18 ;  /* 0x000000141012722b */ /* 0x010fe40000000012 */
[----:B------:R-:W-:Y:S09]  /*0650*/  @P1 BRA `(.L_x_10) ;  /* 0xfffffffc001c1947 */ /* 0x000ff2000383ffff */
[----:B------:R-:W-:-:S07]  /*0660*/  IMAD.MOV.U32 R4, RZ, RZ, R7 ;  /* 0x000000ffff047224 */ /* 0x000fce00078e0007 */
.L_x_9:
[----:B------:R-:W-:-:S13]  /*0670*/  ISETP.NE.AND P1, PT, R6, RZ, PT ;  /* 0x000000ff0600720c */ /* 0x000fda0003f25270 */
[----:B------:R-:W-:Y:S05]  /*0680*/  @!P1 BRA `(.L_x_11) ;  /* 0x0000000400389947 */ /* 0x000fea0003800000 */
[----:B------:R-:W-:Y:S02]  /*0690*/  IADD3 R8, PT, PT, R6, -0x1, RZ ;  /* 0xffffffff06087810 */ /* 0x000fe40007ffe0ff */
[----:B------:R-:W-:Y:S02]  /*06a0*/  ISETP.NE.AND P2, PT, R22, RZ, PT ;  /* 0x000000ff1600720c */ /* 0x000fe40003f45270 */
[----:B------:R-:W-:-:S13]  /*06b0*/  ISETP.GE.U32.AND P1, PT, R8, 0x7, PT ;  /* 0x000000070800780c */ /* 0x000fda0003f26070 */
[----:B------:R-:W-:Y:S05]  /*06c0*/  @!P1 BRA `(.L_x_12) ;  /* 0x00000000007c9947 */ /* 0x000fea0003800000 */
[----:B------:R-:W0:Y:S01]  /*06d0*/  LDC.64 R10, c[0x0][0x380] ;  /* 0x0000e000ff0a7b82 */ /* 0x000e220000000a00 */
[----:B------:R-:W-:Y:S01]  /*06e0*/  IADD3 R15, PT, PT, R26, R4, RZ ;  /* 0x000000041a0f7210 */ /* 0x000fe20007ffe0ff */
[----:B------:R-:W-:-:S06]  /*06f0*/  IMAD.IADD R13, R25, 0x1, R4 ;  /* 0x00000001190d7824 */ /* 0x000fcc00078e0204 */
[----:B------:R-:W1:Y:S01]  /*0700*/  LDC.64 R8, c[0x0][0x388] ;  /* 0x0000e200ff087b82 */ /* 0x000e620000000a00 */
[----:B0-----:R-:W-:-:S05]  /*0710*/  IMAD.WIDE R10, R13, 0x8, R10 ;  /* 0x000000080d0a7825 */ /* 0x001fca00078e020a */
[----:B------:R-:W2:Y:S01]  /*0720*/  LDG.E.64 R12, desc[UR6][R10.64] ;  /* 0x000000060a0c7981 */ /* 0x000ea2000c1e1b00 */
[----:B-1----:R-:W-:-:S03]  /*0730*/  IMAD.WIDE R8, R15, 0x8, R8 ;  /* 0x000000080f087825 */ /* 0x002fc600078e0208 */
[----:B------:R-:W3:Y:S04]  /*0740*/  LDG.E.64 R28, desc[UR6][R10.64+0x38] ;  /* 0x000038060a1c7981 */ /* 0x000ee8000c1e1b00 */
[----:B------:R-:W2:Y:S04]  /*0750*/  LDG.E.64 R16, desc[UR6][R8.64] ;  /* 0x0000000608107981 */ /* 0x000ea8000c1e1b00 */
[----:B------:R-:W4:Y:S04]  /*0760*/  LDG.E.64 R14, desc[UR6][R10.64+0x8] ;  /* 0x000008060a0e7981 */ /* 0x000f28000c1e1b00 */
[----:B------:R-:W4:Y:S01]  /*0770*/  LDG.E.64 R20, desc[UR6][R8.64+0x8] ;  /* 0x0000080608147981 */ /* 0x000f22000c1e1b00 */
[----:B--2---:R-:W-:-:S03]  /*0780*/  DFMA R16, R12, R16, R18 ;  /* 0x000000100c10722b */ /* 0x004fc60000000012 */
[----:B------:R-:W2:Y:S04]  /*0790*/  LDG.E.64 R12, desc[UR6][R10.64+0x10] ;  /* 0x000010060a0c7981 */ /* 0x000ea8000c1e1b00 */
[----:B------:R-:W2:Y:S01]  /*07a0*/  LDG.E.64 R18, desc[UR6][R8.64+0x10] ;  /* 0x0000100608127981 */ /* 0x000ea2000c1e1b00 */
[----:B----4-:R-:W-:-:S03]  /*07b0*/  DFMA R20, R14, R20, R16 ;  /* 0x000000140e14722b */ /* 0x010fc60000000010 */
        /* <DEDUP_REMOVED lines=10> */
[----:B------:R-:W2:Y:S04]  /*0860*/  LDG.E.64 R12, desc[UR6][R8.64+0x30] ;  /* 0x00003006080c7981 */ /* 0x000ea8000c1e1b00 */
[----:B------:R-:W3:Y:S01]  /*0870*/  LDG.E.64 R8, desc[UR6][R8.64+0x38] ;  /* 0x0000380608087981 */ /* 0x000ee2000c1e1b00 */
[----:B----4-:R-:W-:Y:S01]  /*0880*/  DFMA R16, R18, R16, R20 ;  /* 0x000000101210722b */ /* 0x010fe20000000014 */
[----:B------:R-:W-:-:S07]  /*0890*/  VIADD R4, R4, 0x8 ;  /* 0x0000000804047836 */ /* 0x000fce0000000000 */
[----:B--2---:R-:W-:-:S08]  /*08a0*/  DFMA R12, R14, R12, R16 ;  /* 0x0000000c0e0c722b */ /* 0x004fd00000000010 */
[----:B---3--:R-:W-:-:S11]  /*08b0*/  DFMA R18, R28, R8, R12 ;  /* 0x000000081c12722b */ /* 0x008fd6000000000c */
.L_x_12:
        /* <DEDUP_REMOVED lines=14> */
[----:B------:R-:W3:Y:S04]  /*09a0*/  LDG.E.64 R10, desc[UR6][R12.64+0x8] ;  /* 0x000008060c0a7981 */ /* 0x000ee8000c1e1b00 */
[----:B------:R-:W4:Y:S01]  /*09b0*/  LDG.E.64 R28, desc[UR6][R14.64+0x18] ;  /* 0x000018060e1c7981 */ /* 0x000f22000c1e1b00 */
[----:B--2---:R-:W-:-:S03]  /*09c0*/  DFMA R20, R16, R20, R18 ;  /* 0x000000141014722b */ /* 0x004fc60000000012 */
[----:B------:R-:W2:Y:S04]  /*09d0*/  LDG.E.64 R18, desc[UR6][R14.64+0x10] ;  /* 0x000010060e127981 */ /* 0x000ea8000c1e1b00 */
[----:B------:R-:W2:Y:S04]  /*09e0*/  LDG.E.64 R16, desc[UR6][R12.64+0x10] ;  /* 0x000010060c107981 */ /* 0x000ea8000c1e1b00 */
[----:B------:R-:W4:Y:S01]  /*09f0*/  LDG.E.64 R12, desc[UR6][R12.64+0x18] ;  /* 0x000018060c0c7981 */ /* 0x000f22000c1e1b00 */
[----:B---3--:R-:W-:Y:S01]  /*0a00*/  DFMA R8, R8, R10, R20 ;  /* 0x0000000a0808722b */ /* 0x008fe20000000014 */
[----:B------:R-:W-:-:S07]  /*0a10*/  VIADD R4, R4, 0x4 ;  /* 0x0000000404047836 */ /* 0x000fce0000000000 */
[----:B--2---:R-:W-:-:S08]  /*0a20*/  DFMA R18, R18, R16, R8 ;  /* 0x000000101212722b */ /* 0x004fd00000000008 */
[----:B----4-:R-:W-:-:S11]  /*0a30*/  DFMA R18, R28, R12, R18 ;  /* 0x0000000c1c12722b */ /* 0x010fd60000000012 */
.L_x_13:
[----:B------:R-:W-:Y:S05]  /*0a40*/  @!P2 BRA `(.L_x_11) ;  /* 0x000000000048a947 */ /* 0x000fea0003800000 */
[----:B------:R-:W0:Y:S01]  /*0a50*/  LDC.64 R10, c[0x0][0x380] ;  /* 0x0000e000ff0a7b82 */ /* 0x000e220000000a00 */
[----:B------:R-:W-:Y:S01]  /*0a60*/  IADD3 R25, PT, PT, R25, R4, RZ ;  /* 0x0000000419197210 */ /* 0x000fe20007ffe0ff */
[----:B------:R-:W-:-:S06]  /*0a70*/  IMAD.IADD R15, R26, 0x1, R4 ;  /* 0x000000011a0f7824 */ /* 0x000fcc00078e0204 */
[----:B------:R-:W1:Y:S01]  /*0a80*/  LDC.64 R8, c[0x0][0x388] ;  /* 0x0000e200ff087b82 */ /* 0x000e620000000a00 */
[----:B0-----:R-:W-:-:S04]  /*0a90*/  IMAD.WIDE R10, R25, 0x8, R10 ;  /* 0x00000008190a7825 */ /* 0x001fc800078e020a */
[----:B-1----:R-:W-:Y:S02]  /*0aa0*/  IMAD.WIDE R14, R15, 0x8, R8 ;  /* 0x000000080f0e7825 */ /* 0x002fe400078e0208 */
[----:B------:R-:W2:Y:S04]  /*0ab0*/  LDG.E.64 R8, desc[UR6][R10.64] ;  /* 0x000000060a087981 */ /* 0x000ea8000c1e1b00 */
[----:B------:R-:W2:Y:S01]  /*0ac0*/  LDG.E.64 R12, desc[UR6][R14.64] ;  /* 0x000000060e0c7981 */ /* 0x000ea2000c1e1b00 */
[----:B------:R-:W-:Y:S01]  /*0ad0*/  ISETP.NE.AND P1, PT, R23, 0x1, PT ;  /* 0x000000011700780c */ /* 0x000fe20003f25270 */
[----:B--2---:R-:W-:-:S12]  /*0ae0*/  DFMA R18, R8, R12, R18 ;  /* 0x0000000c0812722b */ /* 0x004fd80000000012 */
[----:B------:R-:W-:Y:S05]  /*0af0*/  @!P1 BRA `(.L_x_11) ;  /* 0x00000000001c9947 */ /* 0x000fea0003800000 */
[----:B------:R-:W-:Y:S01]  /*0b00*/  ISETP.NE.AND P1, PT, R23, 0x2, PT ;  /* 0x000000021700780c */ /* 0x000fe20003f25270 */
[----:B------:R-:W2:Y:S04]  /*0b10*/  LDG.E.64 R8, desc[UR6][R10.64+0x8] ;  /* 0x000008060a087981 */ /* 0x000ea8000c1e1b00 */
[----:B------:R-:W2:Y:S08]  /*0b20*/  LDG.E.64 R12, desc[UR6][R14.64+0x8] ;  /* 0x000008060e0c7981 */ /* 0x000eb0000c1e1b00 */
[----:B------:R-:W3:Y:S04]  /*0b30*/  @P1 LDG.E.64 R16, desc[UR6][R10.64+0x10] ;  /* 0x000010060a101981 */ /* 0x000ee8000c1e1b00 */
[----:B------:R-:W3:Y:S01]  /*0b40*/  @P1 LDG.E.64 R20, desc[UR6][R14.64+0x10] ;  /* 0x000010060e141981 */ /* 0x000ee2000c1e1b00 */
[----:B--2---:R-:W-:-:S08]  /*0b50*/  DFMA R18, R8, R12, R18 ;  /* 0x0000000c0812722b */ /* 0x004fd00000000012 */
[----:B---3--:R-:W-:-:S11]  /*0b60*/  @P1 DFMA R18, R16, R20, R18 ;  /* 0x000000141012122b */ /* 0x008fd60000000012 */
.L_x_11:
[----:B------:R-:W-:Y:S05]  /*0b70*/  @P0 BRA `(.L_x_14) ;  /* 0xfffffff400a00947 */ /* 0x000fea000383ffff */
.L_x_8:
[----:B------:R-:W0:Y:S01]  /*0b80*/  LDC.64 R6, c[0x0][0x390] ;  /* 0x0000e400ff067b82 */ /* 0x000e220000000a00 */
[----:B------:R-:W-:-:S06]  /*0b90*/  DSETP.GEU.AND P0, PT, R18, RZ, PT ;  /* 0x000000ff1200722a */ /* 0x000fcc0003f0e000 */
[----:B------:R-:W-:Y:S02]  /*0ba0*/  FSEL R4, R18, RZ, P0 ;  /* 0x000000ff12047208 */ /* 0x000fe40000000000 */
[----:B------:R-:W-:Y:S01]  /*0bb0*/  FSEL R5, R19, RZ, P0 ;  /* 0x000000ff13057208 */ /* 0x000fe20000000000 */
[----:B0-----:R-:W-:-:S05]  /*0bc0*/  IMAD.WIDE R2, R3, 0x8, R6 ;  /* 0x0000000803027825 */ /* 0x001fca00078e0206 */
[----:B------:R-:W-:Y:S01]  /*0bd0*/  STG.E.64 desc[UR6][R2.64], R4 ;  /* 0x0000000402007986 */ /* 0x000fe2000c101b06 */
[----:B------:R-:W-:Y:S05]  /*0be0*/  EXIT ;  /* 0x000000000000794d */ /* 0x000fea0003800000 */
.L_x_15:
        /* <DEDUP_REMOVED lines=9> */
.L_x_18:


//--------------------- .nv.shared.reserved.0     --------------------------
	.section	.nv.shared.reserved.0,"aw",@nobits
	.weak		__nv_reservedSMEM_offset_0_alias
	.size		__nv_reservedSMEM_offset_0_alias, 0, 64
	.other		__nv_reservedSMEM_offset_0_alias,@"STO_CUDA_RESERVED_SHARED STV_DEFAULT"
__nv_reservedSMEM_offset_0_alias:
	.zero		0
	.zero		64


//--------------------- .nv.constant0.output_add  --------------------------
	.section	.nv.constant0.output_add,"a",@progbits
	.sectionflags	@""
	.align	4
.nv.constant0.output_add:
	.zero		920


//--------------------- .nv.constant0.output_mul  --------------------------
	.section	.nv.constant0.output_mul,"a",@progbits
	.sectionflags	@""
	.align	4
.nv.constant0.output_mul:
	.zero		928


//--------------------- .nv.constant0.convolute   --------------------------
	.section	.nv.constant0.convolute,"a",@progbits
	.sectionflags	@""
	.align	4
.nv.constant0.convolute:
	.zero		936


//--------------------- SYMBOLS --------------------------

	.type		.nv.reservedSmem.offset0,@object
	.size		.nv.reservedSmem.offset0,0x4
